# CuTe-DSL kernel — source=cudnn_frontend_dsl family=gemm_swiglu
# config = {"ab_dtype": "BFloat16", "c_dtype": "BFloat16", "mma_mn": [64, 256], "cluster_mn": [1, 1]}


// ===== COMPILED SASS (sm_100a) =====

	.target	sm_100a

	.elftype	@"ET_EXEC"


//--------------------- .note.nv.tkinfo           --------------------------
	.section	.note.nv.tkinfo,"",@"SHT_NOTE"
	.sectionflags	@"SHF_NOTE_NV_TKINFO"
	.tkinfo
        /*0018*/ 	.word	0x00000081
        /*0030*/ 	.string	""
        /*0030*/ 	.string	"ptxas"
        /*0030*/ 	.string	"Cuda compilation tools, release 12.9, V12.9.83"
        /*0030*/ 	.string	"Build system must define TOOLS_VERSION_EXTENDED"
        /*0030*/ 	.string	"-O 3 -arch sm_100a "



//--------------------- .note.nv.cuver            --------------------------
	.section	.note.nv.cuver,"",@"SHT_NOTE"
	.sectionflags	@"SHF_NOTE_NV_CUVER"
        /*0018*/ 	.short	0x0001
        /*001a*/ 	.short	0x0064
        /*001c*/ 	.short	0x0001
        /*001e*/ 	.short	0x0000
        /*0020*/ 	.short	0x0001
        /*0022*/ 	.short	0x0000


//--------------------- .nv.info                  --------------------------
	.section	.nv.info,"",@"SHT_CUDA_INFO"
	.align	4


	//----- nvinfo : EIATTR_REGCOUNT
	.align		4
        /*0000*/ 	.byte	0x04, 0x2f
        /*0002*/ 	.short	(.L_4 - .L_3)
	.align		4
.L_3:
        /*0004*/ 	.word	index@(kernel_cutlass_kernel_cudnngemm_swigludense_gemm_persistent_swigluPersistentDenseGemmKernel_object_at__TiledMMA_ThrLayoutVMNK11110000_PermutationMNK____MMAAtom_ThrID10_ShapeMNK6425616_TVL_0)
        /*0008*/ 	.word	0x0000006a


	//----- nvinfo : EIATTR_FRAME_SIZE
	.align		4
.L_4:
        /*000c*/ 	.byte	0x04, 0x11
        /*000e*/ 	.short	(.L_6 - .L_5)
	.align		4
.L_5:
        /*0010*/ 	.word	index@($__internal_2_$__cuda_sm10x_tcgen05_guardrail_trap_unallocated_columns_being_dealloced)
        /*0014*/ 	.word	0x00000000


	//----- nvinfo : EIATTR_FRAME_SIZE
	.align		4
.L_6:
        /*0018*/ 	.byte	0x04, 0x11
        /*001a*/ 	.short	(.L_8 - .L_7)
	.align		4
.L_7:
        /*001c*/ 	.word	index@($__internal_1_$__cuda_sm10x_tcgen05_guardrail_trap_phase_invalid_during_alloc)
        /*0020*/ 	.word	0x00000000


	//----- nvinfo : EIATTR_FRAME_SIZE
	.align		4
.L_8:
        /*0024*/ 	.byte	0x04, 0x11
        /*0026*/ 	.short	(.L_10 - .L_9)
	.align		4
.L_9:
        /*0028*/ 	.word	index@($__internal_0_$__cuda_sm10x_tcgen05_guardrail_trap_col_being_dealloced_not_returned_by_alloc)
        /*002c*/ 	.word	0x00000000


	//----- nvinfo : EIATTR_FRAME_SIZE
	.align		4
.L_10:
        /*0030*/ 	.byte	0x04, 0x11
        /*0032*/ 	.short	(.L_12 - .L_11)
	.align		4
.L_11:
        /*0034*/ 	.word	index@(kernel_cutlass_kernel_cudnngemm_swigludense_gemm_persistent_swigluPersistentDenseGemmKernel_object_at__TiledMMA_ThrLayoutVMNK11110000_PermutationMNK____MMAAtom_ThrID10_ShapeMNK6425616_TVL_0)
        /*0038*/ 	.word	0x00000000


	//----- nvinfo : EIATTR_MIN_STACK_SIZE
	.align		4
.L_12:
        /*003c*/ 	.byte	0x04, 0x12
        /*003e*/ 	.short	(.L_14 - .L_13)
	.align		4
.L_13:
        /*0040*/ 	.word	index@(kernel_cutlass_kernel_cudnngemm_swigludense_gemm_persistent_swigluPersistentDenseGemmKernel_object_at__TiledMMA_ThrLayoutVMNK11110000_PermutationMNK____MMAAtom_ThrID10_ShapeMNK6425616_TVL_0)
        /*0044*/ 	.word	0x00000000
.L_14:


//--------------------- .nv.info.kernel_cutlass_kernel_cudnngemm_swigludense_gemm_persistent_swigluPersistentDenseGemmKernel_object_at__TiledMMA_ThrLayoutVMNK11110000_PermutationMNK____MMAAtom_ThrID10_ShapeMNK6425616_TVL_0 --------------------------
	.section	.nv.info.kernel_cutlass_kernel_cudnngemm_swigludense_gemm_persistent_swigluPersistentDenseGemmKernel_object_at__TiledMMA_ThrLayoutVMNK11110000_PermutationMNK____MMAAtom_ThrID10_ShapeMNK6425616_TVL_0,"",@"SHT_CUDA_INFO"
	.sectionflags	@""
	.align	4


	//----- nvinfo : EIATTR_CUDA_API_VERSION
	.align		4
        /*0000*/ 	.byte	0x04, 0x37
        /*0002*/ 	.short	(.L_16 - .L_15)
.L_15:
        /*0004*/ 	.word	0x00000081


	//----- nvinfo : EIATTR_KPARAM_INFO
	.align		4
.L_16:
        /*0008*/ 	.byte	0x04, 0x17
        /*000a*/ 	.short	(.L_18 - .L_17)
.L_17:
        /*000c*/ 	.word	0x00000000
        /*0010*/ 	.short	0x0008
        /*0012*/ 	.short	0x0264
        /*0014*/ 	.byte	0x00, 0xf0, 0x11, 0x00


	//----- nvinfo : EIATTR_KPARAM_INFO
	.align		4
.L_18:
        /*0018*/ 	.byte	0x04, 0x17
        /*001a*/ 	.short	(.L_20 - .L_19)
.L_19:
        /*001c*/ 	.word	0x00000000
        /*0020*/ 	.short	0x0007
        /*0022*/ 	.short	0x0258
        /*0024*/ 	.byte	0x00, 0xf0, 0x31, 0x00


	//----- nvinfo : EIATTR_KPARAM_INFO
	.align		4
.L_20:
        /*0028*/ 	.byte	0x04, 0x17
        /*002a*/ 	.short	(.L_22 - .L_21)
.L_21:
        /*002c*/ 	.word	0x00000000
        /*0030*/ 	.short	0x0006
        /*0032*/ 	.short	0x024c
        /*0034*/ 	.byte	0x00, 0xf0, 0x31, 0x00


	//----- nvinfo : EIATTR_KPARAM_INFO
	.align		4
.L_22:
        /*0038*/ 	.byte	0x04, 0x17
        /*003a*/ 	.short	(.L_24 - .L_23)
.L_23:
        /*003c*/ 	.word	0x00000000
        /*0040*/ 	.short	0x0005
        /*0042*/ 	.short	0x0240
        /*0044*/ 	.byte	0x00, 0xf0, 0x31, 0x00


	//----- nvinfo : EIATTR_KPARAM_INFO
	.align		4
.L_24:
        /*0048*/ 	.byte	0x04, 0x17
        /*004a*/ 	.short	(.L_26 - .L_25)
.L_25:
        /*004c*/ 	.word	0x00000000
        /*0050*/ 	.short	0x0004
        /*0052*/ 	.short	0x01c0
        /*0054*/ 	.byte	0x00, 0xf0, 0x01, 0x02


	//----- nvinfo : EIATTR_KPARAM_INFO
	.align		4
.L_26:
        /*0058*/ 	.byte	0x04, 0x17
        /*005a*/ 	.short	(.L_28 - .L_27)
.L_27:
        /*005c*/ 	.word	0x00000000
        /*0060*/ 	.short	0x0003
        /*0062*/ 	.short	0x0140
        /*0064*/ 	.byte	0x00, 0xf0, 0x01, 0x02


	//----- nvinfo : EIATTR_KPARAM_INFO
	.align		4
.L_28:
        /*0068*/ 	.byte	0x04, 0x17
        /*006a*/ 	.short	(.L_30 - .L_29)
.L_29:
        /*006c*/ 	.word	0x00000000
        /*0070*/ 	.short	0x0002
        /*0072*/ 	.short	0x00c0
        /*0074*/ 	.byte	0x00, 0xf0, 0x01, 0x02


	//----- nvinfo : EIATTR_KPARAM_INFO
	.align		4
.L_30:
        /*0078*/ 	.byte	0x04, 0x17
        /*007a*/ 	.short	(.L_32 - .L_31)
.L_31:
        /*007c*/ 	.word	0x00000000
        /*0080*/ 	.short	0x0001
        /*0082*/ 	.short	0x0040
        /*0084*/ 	.byte	0x00, 0xf0, 0x01, 0x02


	//----- nvinfo : EIATTR_KPARAM_INFO
	.align		4
.L_32:
        /*0088*/ 	.byte	0x04, 0x17
        /*008a*/ 	.short	(.L_34 - .L_33)
.L_33:
        /*008c*/ 	.word	0x00000000
        /*0090*/ 	.short	0x0000
        /*0092*/ 	.short	0x0000
        /*0094*/ 	.byte	0x00, 0xf0, 0x0d, 0x00


	//----- nvinfo : EIATTR_AT_ENTRY_FRAGMENTS
	.align		4
.L_34:
        /*0098*/ 	.byte	0x04, 0x4f
        /*009a*/ 	.short	(.L_36 - .L_35)


	//   ....[0]....
.L_35:
        /*009c*/ 	.word	0x00000004


	//----- nvinfo : EIATTR_RESERVED_SMEM_USED
	.align		4
.L_36:
        /*00a0*/ 	.byte	0x01, 0x41
	.zero		2


	//----- nvinfo : EIATTR_SPARSE_MMA_MASK
	.align		4
        /*00a4*/ 	.byte	0x03, 0x50
        /*00a6*/ 	.short	0x0000


	//----- nvinfo : EIATTR_TCGEN05_1CTA_USED
	.align		4
        /*00a8*/ 	.byte	0x01, 0x51
	.zero		2


	//----- nvinfo : EIATTR_MAXREG_COUNT
	.align		4
        /*00ac*/ 	.byte	0x03, 0x1b
        /*00ae*/ 	.short	0x00ff


	//----- nvinfo : EIATTR_NUM_BARRIERS
	.align		4
        /*00b0*/ 	.byte	0x02, 0x4c
        /*00b2*/ 	.byte	0x03
	.zero		1


	//----- nvinfo : EIATTR_INT_WARP_WIDE_INSTR_OFFSETS
	.align		4
        /*00b4*/ 	.byte	0x04, 0x31
        /*00b6*/ 	.short	(.L_38 - .L_37)


	//   ....[0]....
.L_37:
        /*00b8*/ 	.word	0x00003bb0


	//   ....[1]....
        /*00bc*/ 	.word	0x00003bf0


	//----- nvinfo : EIATTR_COOP_GROUP_MASK_REGIDS
	.align		4
.L_38:
        /*00c0*/ 	.byte	0x04, 0x29
        /*00c2*/ 	.short	(.L_40 - .L_39)


	//   ....[0]....
.L_39:
        /*00c4*/ 	.word	0xffffffff


	//   ....[1]....
        /*00c8*/ 	.word	0xffffffff


	//   ....[2]....
        /*00cc*/ 	.word	0xffffffff


	//   ....[3]....
        /*00d0*/ 	.word	0xffffffff


	//----- nvinfo : EIATTR_COOP_GROUP_INSTR_OFFSETS
	.align		4
.L_40:
        /*00d4*/ 	.byte	0x04, 0x28
        /*00d6*/ 	.short	(.L_42 - .L_41)


	//   ....[0]....
.L_41:
        /*00d8*/ 	.word	0x00001590


	//   ....[1]....
        /*00dc*/ 	.word	0x00001850


	//   ....[2]....
        /*00e0*/ 	.word	0x00003a40


	//   ....[3]....
        /*00e4*/ 	.word	0x00003ca0


	//----- nvinfo : EIATTR_VRC_CTA_INIT_COUNT
	.align		4
.L_42:
        /*00e8*/ 	.byte	0x02, 0x4a
        /*00ea*/ 	.byte	0x80
	.zero		1


	//----- nvinfo : EIATTR_MBARRIER_INSTR_OFFSETS
	.align		4
        /*00ec*/ 	.byte	0x04, 0x39
        /*00ee*/ 	.short	(.L_44 - .L_43)


	//   ....[0]....
.L_43:
        /*00f0*/ 	.word	0x00000260
        /*00f4*/ 	.word	0x000000ff
        /*00f8*/ 	.word	0x00000000
        /*00fc*/ 	.short	0x0100
        /*00fe*/ 	.byte	0x05
	.zero		1


	//   ....[1]....
        /*0100*/ 	.word	0x00000270
        /*0104*/ 	.word	0x000000ff
        /*0108*/ 	.word	0x00000008
        /*010c*/ 	.short	0x0100
        /*010e*/ 	.byte	0x05
	.zero		1


	//   ....[2]....
        /*0110*/ 	.word	0x00000280
        /*0114*/ 	.word	0x000000ff
        /*0118*/ 	.word	0x00000010
        /*011c*/ 	.short	0x0100
        /*011e*/ 	.byte	0x05
	.zero		1


	//   ....[3]....
        /*0120*/ 	.word	0x00000290
        /*0124*/ 	.word	0x000000ff
        /*0128*/ 	.word	0x00000018
        /*012c*/ 	.short	0x0100
        /*012e*/ 	.byte	0x05
	.zero		1


	//   ....[4]....
        /*0130*/ 	.word	0x000002a0
        /*0134*/ 	.word	0x000000ff
        /*0138*/ 	.word	0x00000020
        /*013c*/ 	.short	0x0100
        /*013e*/ 	.byte	0x05
	.zero		1


	//   ....[5]....
        /*0140*/ 	.word	0x000002b0
        /*0144*/ 	.word	0x000000ff
        /*0148*/ 	.word	0x00000028
        /*014c*/ 	.short	0x0100
        /*014e*/ 	.byte	0x05
	.zero		1


	//   ....[6]....
        /*0150*/ 	.word	0x000002c0
        /*0154*/ 	.word	0x000000ff
        /*0158*/ 	.word	0x00000030
        /*015c*/ 	.short	0x0100
        /*015e*/ 	.byte	0x05
	.zero		1


	//   ....[7]....
        /*0160*/ 	.word	0x000002d0
        /*0164*/ 	.word	0x000000ff
        /*0168*/ 	.word	0x00000038
        /*016c*/ 	.short	0x0100
        /*016e*/ 	.byte	0x05
	.zero		1


	//   ....[8]....
        /*0170*/ 	.word	0x00000410
        /*0174*/ 	.word	0x000000ff
        /*0178*/ 	.word	0x00000040
        /*017c*/ 	.short	0x0100
        /*017e*/ 	.byte	0x06
	.zero		1


	//   ....[9]....
        /*0180*/ 	.word	0x00000420
        /*0184*/ 	.word	0x000000ff
        /*0188*/ 	.word	0x00000048
        /*018c*/ 	.short	0x0100
        /*018e*/ 	.byte	0x06
	.zero		1


	//   ....[10]....
        /*0190*/ 	.word	0x00000430
        /*0194*/ 	.word	0x000000ff
        /*0198*/ 	.word	0x00000050
        /*019c*/ 	.short	0x0100
        /*019e*/ 	.byte	0x06
	.zero		1


	//   ....[11]....
        /*01a0*/ 	.word	0x00000440
        /*01a4*/ 	.word	0x000000ff
        /*01a8*/ 	.word	0x00000058
        /*01ac*/ 	.short	0x0100
        /*01ae*/ 	.byte	0x06
	.zero		1


	//   ....[12]....
        /*01b0*/ 	.word	0x000007f0
        /*01b4*/ 	.word	0x000000ff
        /*01b8*/ 	.word	0x00000020
        /*01bc*/ 	.short	0x010a
        /*01be*/ 	.byte	0x05
	.zero		1


	//   ....[13]....
        /*01c0*/ 	.word	0x00000900
        /*01c4*/ 	.word	0x000000ff
        /*01c8*/ 	.word	0x00000020
        /*01cc*/ 	.short	0x010a
        /*01ce*/ 	.byte	0x09
	.zero		1


	//   ....[14]....
        /*01d0*/ 	.word	0x00000a20
        /*01d4*/ 	.word	0x000000ff
        /*01d8*/ 	.word	0x00000020
        /*01dc*/ 	.short	0x010a
        /*01de*/ 	.byte	0x1a
	.zero		1


	//   ....[15]....
        /*01e0*/ 	.word	0x00000d20
        /*01e4*/ 	.word	0x000000ff
        /*01e8*/ 	.word	0x00000020
        /*01ec*/ 	.short	0x010a
        /*01ee*/ 	.byte	0x04
	.zero		1


	//   ....[16]....
        /*01f0*/ 	.word	0x00001070
        /*01f4*/ 	.word	0x000000ff
        /*01f8*/ 	.word	0x00000000
        /*01fc*/ 	.short	0x010a
        /*01fe*/ 	.byte	0x06
	.zero		1


	//   ....[17]....
        /*0200*/ 	.word	0x00001090
        /*0204*/ 	.word	0x000000ff
        /*0208*/ 	.word	0x00000050
        /*020c*/ 	.short	0x010a
        /*020e*/ 	.byte	0x07
	.zero		1


	//   ....[18]....
        /*0210*/ 	.word	0x00001220
        /*0214*/ 	.word	0x000000ff
        /*0218*/ 	.word	0x00000000
        /*021c*/ 	.short	0x010a
        /*021e*/ 	.byte	0x05
	.zero		1


	//   ....[19]....
        /*0220*/ 	.word	0x000013a0
        /*0224*/ 	.word	0x000000ff
        /*0228*/ 	.word	0x00000000
        /*022c*/ 	.short	0x010a
        /*022e*/ 	.byte	0x06
	.zero		1


	//   ....[20]....
        /*0230*/ 	.word	0x00001530
        /*0234*/ 	.word	0x000000ff
        /*0238*/ 	.word	0x00000050
        /*023c*/ 	.short	0x010a
        /*023e*/ 	.byte	0x04
	.zero		1


	//   ....[21]....
        /*0240*/ 	.word	0x00001e00
        /*0244*/ 	.word	0x00000000
        /*0248*/ 	.word	0x00000040
        /*024c*/ 	.short	0x010a
        /*024e*/ 	.byte	0xff
	.zero		1


	//   ....[22]....
        /*0250*/ 	.word	0x000037c0
        /*0254*/ 	.word	0x00000000
        /*0258*/ 	.word	0x00000050
        /*025c*/ 	.short	0x0101
        /*025e*/ 	.byte	0xff
	.zero		1


	//   ....[23]....
        /*0260*/ 	.word	0x00003d00
        /*0264*/ 	.word	0x00000000
        /*0268*/ 	.word	0x00000020
        /*026c*/ 	.short	0x010a
        /*026e*/ 	.byte	0xff
	.zero		1


	//   ....[24]....
        /*0270*/ 	.word	0x00003d80
        /*0274*/ 	.word	0x00000000
        /*0278*/ 	.word	0x00000020
        /*027c*/ 	.short	0x010a
        /*027e*/ 	.byte	0xff
	.zero		1


	//   ....[25]....
        /*0280*/ 	.word	0x00003e00
        /*0284*/ 	.word	0x00000000
        /*0288*/ 	.word	0x00000050
        /*028c*/ 	.short	0x010a
        /*028e*/ 	.byte	0xff
	.zero		1


	//   ....[26]....
        /*0290*/ 	.word	0x00003e80
        /*0294*/ 	.word	0x00000000
        /*0298*/ 	.word	0x00000000
        /*029c*/ 	.short	0x010a
        /*029e*/ 	.byte	0xff
	.zero		1


	//   ....[27]....
        /*02a0*/ 	.word	0x00003ef0
        /*02a4*/ 	.word	0x00000000
        /*02a8*/ 	.word	0x00000050
        /*02ac*/ 	.short	0x010a
        /*02ae*/ 	.byte	0xff
	.zero		1


	//   ....[28]....
        /*02b0*/ 	.word	0x00003f50
        /*02b4*/ 	.word	0x00000000
        /*02b8*/ 	.word	0x00000040
        /*02bc*/ 	.short	0x010a
        /*02be*/ 	.byte	0xff
	.zero		1


	//----- nvinfo : EIATTR_NUM_MBARRIERS
	.align		4
.L_44:
        /*02c0*/ 	.byte	0x03, 0x38
        /*02c2*/ 	.short	0x000c


	//----- nvinfo : EIATTR_EXIT_INSTR_OFFSETS
	.align		4
        /*02c4*/ 	.byte	0x04, 0x1c
        /*02c6*/ 	.short	(.L_46 - .L_45)


	//   ....[0]....
.L_45:
        /*02c8*/ 	.word	0x00001560


	//   ....[1]....
        /*02cc*/ 	.word	0x00003cc0


	//----- nvinfo : EIATTR_REQNTID
	.align		4
.L_46:
        /*02d0*/ 	.byte	0x04, 0x10
        /*02d2*/ 	.short	(.L_48 - .L_47)
.L_47:
        /*02d4*/ 	.word	0x000000c0
        /*02d8*/ 	.word	0x00000001
        /*02dc*/ 	.word	0x00000001


	//----- nvinfo : EIATTR_CRS_STACK_SIZE
	.align		4
.L_48:
        /*02e0*/ 	.byte	0x04, 0x1e
        /*02e2*/ 	.short	(.L_50 - .L_49)
.L_49:
        /*02e4*/ 	.word	0x00000000


	//----- nvinfo : EIATTR_CBANK_PARAM_SIZE
	.align		4
.L_50:
        /*02e8*/ 	.byte	0x03, 0x19
        /*02ea*/ 	.short	0x0268


	//----- nvinfo : EIATTR_PARAM_CBANK
	.align		4
        /*02ec*/ 	.byte	0x04, 0x0a
        /*02ee*/ 	.short	(.L_52 - .L_51)
	.align		4
.L_51:
        /*02f0*/ 	.word	index@(.nv.constant0.kernel_cutlass_kernel_cudnngemm_swigludense_gemm_persistent_swigluPersistentDenseGemmKernel_object_at__TiledMMA_ThrLayoutVMNK11110000_PermutationMNK____MMAAtom_ThrID10_ShapeMNK6425616_TVL_0)
        /*02f4*/ 	.short	0x0380
        /*02f6*/ 	.short	0x0268


	//----- nvinfo : EIATTR_SW_WAR
	.align		4
.L_52:
        /*02f8*/ 	.byte	0x04, 0x36
        /*02fa*/ 	.short	(.L_54 - .L_53)
.L_53:
        /*02fc*/ 	.word	0x00000008
.L_54:


//--------------------- .nv.compat                --------------------------
	.section	.nv.compat,"",@"SHT_CUDA_COMPAT_INFO"
	.align	4
        /*0000*/ 	.byte	0x02, 0x02, 0x02, 0x00, 0x02, 0x05, 0x05, 0x00, 0x02, 0x03, 0x01, 0x00, 0x02, 0x06, 0x01, 0x00


//--------------------- .nv.callgraph             --------------------------
	.section	.nv.callgraph,"",@"SHT_CUDA_CALLGRAPH"
	.align	4
	.sectionentsize	8
	.align		4
        /*0000*/ 	.word	0x00000000
	.align		4
        /*0004*/ 	.word	0xffffffff
	.align		4
        /*0008*/ 	.word	0x00000000
	.align		4
        /*000c*/ 	.word	0xfffffffe
	.align		4
        /*0010*/ 	.word	0x00000000
	.align		4
        /*0014*/ 	.word	0xfffffffd
	.align		4
        /*0018*/ 	.word	0x00000000
	.align		4
        /*001c*/ 	.word	0xfffffffc


//--------------------- .text.kernel_cutlass_kernel_cudnngemm_swigludense_gemm_persistent_swigluPersistentDenseGemmKernel_object_at__TiledMMA_ThrLayoutVMNK11110000_PermutationMNK____MMAAtom_ThrID10_ShapeMNK6425616_TVL_0 --------------------------
	.section	.text.kernel_cutlass_kernel_cudnngemm_swigludense_gemm_persistent_swigluPersistentDenseGemmKernel_object_at__TiledMMA_ThrLayoutVMNK11110000_PermutationMNK____MMAAtom_ThrID10_ShapeMNK6425616_TVL_0,"ax",@progbits
	.align	128
        .global         kernel_cutlass_kernel_cudnngemm_swigludense_gemm_persistent_swigluPersistentDenseGemmKernel_object_at__TiledMMA_ThrLayoutVMNK11110000_PermutationMNK____MMAAtom_ThrID10_ShapeMNK6425616_TVL_0
        .type           kernel_cutlass_kernel_cudnngemm_swigludense_gemm_persistent_swigluPersistentDenseGemmKernel_object_at__TiledMMA_ThrLayoutVMNK11110000_PermutationMNK____MMAAtom_ThrID10_ShapeMNK6425616_TVL_0,@function
        .size           kernel_cutlass_kernel_cudnngemm_swigludense_gemm_persistent_swigluPersistentDenseGemmKernel_object_at__TiledMMA_ThrLayoutVMNK11110000_PermutationMNK____MMAAtom_ThrID10_ShapeMNK6425616_TVL_0,(.L_x_45 - kernel_cutlass_kernel_cudnngemm_swigludense_gemm_persistent_swigluPersistentDenseGemmKernel_object_at__TiledMMA_ThrLayoutVMNK11110000_PermutationMNK____MMAAtom_ThrID10_ShapeMNK6425616_TVL_0)
        .other          kernel_cutlass_kernel_cudnngemm_swigludense_gemm_persistent_swigluPersistentDenseGemmKernel_object_at__TiledMMA_ThrLayoutVMNK11110000_PermutationMNK____MMAAtom_ThrID10_ShapeMNK6425616_TVL_0,@"STO_CUDA_ENTRY STV_DEFAULT"
kernel_cutlass_kernel_cudnngemm_swigludense_gemm_persistent_swigluPersistentDenseGemmKernel_object_at__TiledMMA_ThrLayoutVMNK11110000_PermutationMNK____MMAAtom_ThrID10_ShapeMNK6425616_TVL_0:
.text.kernel_cutlass_kernel_cudnngemm_swigludense_gemm_persistent_swigluPersistentDenseGemmKernel_object_at__TiledMMA_ThrLayoutVMNK11110000_PermutationMNK____MMAAtom_ThrID10_ShapeMNK6425616_TVL_0:
[----:B------:R-:W1:Y:S01]  /*0000*/  LDC R1, c[0x0][0x37c] ;  /* 0x0000df00ff017b82 */ /* 0x000e620000000800 */
[----:B------:R-:W2:Y:S01]  /*0010*/  S2R R5, SR_TID.X ;  /* 0x0000000000057919 */ /* 0x000ea20000002100 */
[----:B------:R-:W3:Y:S01]  /*0020*/  LDCU.U8 UR5, c[0x0][0x382] ;  /* 0x00007040ff0577ac */ /* 0x000ee20008000000 */
[----:B------:R-:W4:Y:S01]  /*0030*/  LDCU.U8 UR4, c[0x0][0x381] ;  /* 0x00007020ff0477ac */ /* 0x000f220008000000 */
[----:B---3--:R-:W-:Y:S02]  /*0040*/  ULOP3.LUT UR5, UR5, 0x1, URZ, 0xc0, !UPT ;  /* 0x0000000105057892 */ /* 0x008fe4000f8ec0ff */
[----:B----4-:R-:W-:Y:S02]  /*0050*/  ULOP3.LUT UR4, UR4, 0x1, URZ, 0xc0, !UPT ;  /* 0x0000000104047892 */ /* 0x010fe4000f8ec0ff */
[----:B------:R-:W-:Y:S02]  /*0060*/  UISETP.NE.U32.AND UP5, UPT, UR5, 0x1, UPT ;  /* 0x000000010500788c */ /* 0x000fe4000bfa5070 */
[----:B------:R-:W-:Y:S01]  /*0070*/  UISETP.NE.U32.AND UP4, UPT, UR4, 0x1, UPT ;  /* 0x000000010400788c */ /* 0x000fe2000bf85070 */
[----:B--2---:R-:W-:-:S04]  /*0080*/  SHF.R.U32.HI R4, RZ, 0x5, R5 ;  /* 0x00000005ff047819 */ /* 0x004fc80000011605 */
[----:B------:R-:W-:-:S13]  /*0090*/  ISETP.NE.AND P1, PT, R4, 0x5, PT ;  /* 0x000000050400780c */ /* 0x000fda0003f25270 */
[----:B-1----:R-:W-:Y:S05]  /*00a0*/  @P1 BRA `(.L_x_0) ;  /* 0x00000000003c1947 */ /* 0x002fea0003800000 */
[----:B------:R-:W1:Y:S02]  /*00b0*/  LDCU.64 UR4, c[0x0][0x348] ;  /* 0x00006900ff0477ac */ /* 0x000e640008000a00 */
[----:B-1----:R-:W-:Y:S02]  /*00c0*/  UIADD3 UR10, UP3, UPT, UR4, 0x40, URZ ;  /* 0x00000040040a7890 */ /* 0x002fe4000ff7e0ff */
[----:B------:R-:W-:Y:S02]  /*00d0*/  UIADD3 UR8, UP2, UPT, UR4, 0xc0, URZ ;  /* 0x000000c004087890 */ /* 0x000fe4000ff5e0ff */
[----:B------:R-:W-:Y:S02]  /*00e0*/  UIADD3 UR6, UP1, UPT, UR4, 0x140, URZ ;  /* 0x0000014004067890 */ /* 0x000fe4000ff3e0ff */
[----:B------:R-:W-:Y:S02]  /*00f0*/  UIADD3 UR4, UP0, UPT, UR4, 0x1c0, URZ ;  /* 0x000001c004047890 */ /* 0x000fe4000ff1e0ff */
[----:B------:R-:W-:-:S02]  /*0100*/  UIADD3.X UR11, UPT, UPT, URZ, UR5, URZ, UP3, !UPT ;  /* 0x00000005ff0b7290 */ /* 0x000fc40009ffe4ff */
[----:B------:R-:W-:Y:S02]  /*0110*/  UIADD3.X UR9, UPT, UPT, URZ, UR5, URZ, UP2, !UPT ;  /* 0x00000005ff097290 */ /* 0x000fe400097fe4ff */
[----:B------:R-:W-:Y:S02]  /*0120*/  UIADD3.X UR7, UPT, UPT, URZ, UR5, URZ, UP1, !UPT ;  /* 0x00000005ff077290 */ /* 0x000fe40008ffe4ff */
[----:B------:R-:W-:Y:S02]  /*0130*/  UIADD3.X UR5, UPT, UPT, URZ, UR5, URZ, UP0, !UPT ;  /* 0x00000005ff057290 */ /* 0x000fe400087fe4ff */
[----:B------:R-:W-:Y:S01]  /*0140*/  UPLOP3.LUT UP2, UPT, UPT, UPT, UPT, 0x40, 0x4 ;  /* 0x000000000004789c */ /* 0x000fe20003f4e870 */
[----:B------:R1:W-:Y:S02]  /*0150*/  UTMACCTL.PF [UR10] ;  /* 0x000000000a0079b9 */ /* 0x0003e40008040000 */
[----:B------:R1:W-:Y:S02]  /*0160*/  UTMACCTL.PF [UR8] ;  /* 0x00000000080079b9 */ /* 0x0003e40008040000 */
[----:B------:R1:W-:Y:S02]  /*0170*/  UTMACCTL.PF [UR6] ;  /* 0x00000000060079b9 */ /* 0x0003e40008040000 */
[----:B------:R1:W-:Y:S02]  /*0180*/  UTMACCTL.PF [UR4] ;  /* 0x00000000040079b9 */ /* 0x0003e40008040000 */
[----:B-1----:R-:W-:Y:S05]  /*0190*/  BRA `(.L_x_1) ;  /* 0x0000000000547947 */ /* 0x002fea0003800000 */
.L_x_0:
[----:B------:R-:W-:Y:S01]  /*01a0*/  ISETP.NE.AND P0, PT, R4, RZ, PT ;  /* 0x000000ff0400720c */ /* 0x000fe20003f05270 */
[----:B------:R-:W-:-:S12]  /*01b0*/  UPLOP3.LUT UP2, UPT, UPT, UPT, UPT, 0x40, 0x4 ;  /* 0x000000000004789c */ /* 0x000fd80003f4e870 */
[----:B------:R-:W-:Y:S05]  /*01c0*/  @P0 BRA `(.L_x_1) ;  /* 0x0000000000480947 */ /* 0x000fea0003800000 */
[----:B------:R-:W1:Y:S01]  /*01d0*/  S2UR UR5, SR_CgaCtaId ;  /* 0x00000000000579c3 */ /* 0x000e620000008800 */
[----:B------:R-:W-:Y:S01]  /*01e0*/  UMOV UR6, 0x400 ;  /* 0x0000040000067882 */ /* 0x000fe20000000000 */
[----:B------:R-:W-:Y:S01]  /*01f0*/  UMOV UR4, 0x1 ;  /* 0x0000000100047882 */ /* 0x000fe20000000000 */
[----:B------:R-:W-:Y:S02]  /*0200*/  UPLOP3.LUT UP2, UPT, UPT, UPT, UPT, 0x80, 0x8 ;  /* 0x000000000008789c */ /* 0x000fe40003f4f070 */
[----:B-1----:R-:W-:Y:S02]  /*0210*/  ULEA UR5, UR5, UR6, 0x18 ;  /* 0x0000000605057291 */ /* 0x002fe4000f8ec0ff */
[----:B------:R-:W-:-:S04]  /*0220*/  UIADD3 UR6, UPT, UPT, -UR4, 0x100000, URZ ;  /* 0x0010000004067890 */ /* 0x000fc8000fffe1ff */
[----:B------:R-:W-:Y:S02]  /*0230*/  USHF.L.U32 UR7, UR6, 0xb, URZ ;  /* 0x0000000b06077899 */ /* 0x000fe400080006ff */
[----:B------:R-:W-:Y:S01]  /*0240*/  USHF.L.U32 UR6, UR6, 0x1, URZ ;  /* 0x0000000106067899 */ /* 0x000fe200080006ff */
[----:B------:R-:W1:Y:S11]  /*0250*/  FENCE.VIEW.ASYNC.S ;  /* 0x00000000000073c6 */ /* 0x000e760000000000 */
[----:B-1----:R1:W2:Y:S01]  /*0260*/  SYNCS.EXCH.64 URZ, [UR5], UR6 ;  /* 0x0000000605ff75b2 */ /* 0x0022a20008000100 */
[----:B------:R1:W3:Y:S01]  /*0270*/  SYNCS.EXCH.64 URZ, [UR5+0x8], UR6 ;  /* 0x0000080605ff75b2 */ /* 0x0002e20008000100 */
[----:B------:R1:W4:Y:S01]  /*0280*/  SYNCS.EXCH.64 URZ, [UR5+0x10], UR6 ;  /* 0x0000100605ff75b2 */ /* 0x0003220008000100 */
[----:B------:R1:W5:Y:S01]  /*0290*/  SYNCS.EXCH.64 URZ, [UR5+0x18], UR6 ;  /* 0x0000180605ff75b2 */ /* 0x0003620008000100 */
[----:B------:R1:W1:Y:S01]  /*02a0*/  SYNCS.EXCH.64 URZ, [UR5+0x20], UR6 ;  /* 0x0000200605ff75b2 */ /* 0x0002620008000100 */
[----:B------:R1:W1:Y:S01]  /*02b0*/  SYNCS.EXCH.64 URZ, [UR5+0x28], UR6 ;  /* 0x0000280605ff75b2 */ /* 0x0002620008000100 */
[----:B------:R1:W1:Y:S01]  /*02c0*/  SYNCS.EXCH.64 URZ, [UR5+0x30], UR6 ;  /* 0x0000300605ff75b2 */ /* 0x0002620008000100 */
[----:B------:R1:W1:Y:S01]  /*02d0*/  SYNCS.EXCH.64 URZ, [UR5+0x38], UR6 ;  /* 0x0000380605ff75b2 */ /* 0x0002620008000100 */
[----:B------:R-:W-:Y:S01]  /*02e0*/  NOP ;  /* 0x0000000000007918 */ /* 0x000fe20000000000 */
.L_x_1:
[----:B------:R-:W-:Y:S01]  /*02f0*/  NOP ;  /* 0x0000000000007918 */ /* 0x000fe20000000000 */
[----:B------:R-:W5:Y:S01]  /*0300*/  LDCU.U8 UR20, c[0x0][0x5c8] ;  /* 0x0000b900ff1477ac */ /* 0x000f620008000000 */
[----:B------:R-:W4:Y:S01]  /*0310*/  LDCU.U8 UR19, c[0x0][0x5c9] ;  /* 0x0000b920ff1377ac */ /* 0x000f220008000000 */
[----:B------:R-:W3:Y:S02]  /*0320*/  LDCU.U8 UR18, c[0x0][0x5d4] ;  /* 0x0000ba80ff1277ac */ /* 0x000ee40008000000 */
[----:B-12345:R-:W-:Y:S06]  /*0330*/  BAR.SYNC.DEFER_BLOCKING 0x0 ;  /* 0x0000000000007b1d */ /* 0x03efec0000010000 */
[----:B------:R-:W-:Y:S05]  /*0340*/  BRA.U !UP2, `(.L_x_2) ;  /* 0x000000010a447547 */ /* 0x000fea000b800000 */
[----:B------:R-:W1:Y:S01]  /*0350*/  S2UR UR6, SR_CgaCtaId ;  /* 0x00000000000679c3 */ /* 0x000e620000008800 */
[----:B------:R-:W-:Y:S01]  /*0360*/  UMOV UR7, 0x400 ;  /* 0x0000040000077882 */ /* 0x000fe20000000000 */
[----:B------:R-:W-:Y:S01]  /*0370*/  UMOV UR5, 0x1 ;  /* 0x0000000100057882 */ /* 0x000fe20000000000 */
[----:B------:R-:W-:Y:S01]  /*0380*/  UMOV UR4, 0x4 ;  /* 0x0000000400047882 */ /* 0x000fe20000000000 */
[----:B------:R-:W-:-:S04]  /*0390*/  UIADD3 UR8, UPT, UPT, -UR5, 0x100000, URZ ;  /* 0x0010000005087890 */ /* 0x000fc8000fffe1ff */
[----:B------:R-:W-:Y:S02]  /*03a0*/  USHF.L.U32 UR9, UR8, 0xb, URZ ;  /* 0x0000000b08097899 */ /* 0x000fe400080006ff */
[----:B------:R-:W-:Y:S02]  /*03b0*/  USHF.L.U32 UR8, UR8, 0x1, URZ ;  /* 0x0000000108087899 */ /* 0x000fe400080006ff */
[----:B------:R-:W-:-:S04]  /*03c0*/  UIADD3 UR4, UPT, UPT, -UR4, 0x100000, URZ ;  /* 0x0010000004047890 */ /* 0x000fc8000fffe1ff */
[----:B------:R-:W-:Y:S02]  /*03d0*/  USHF.L.U32 UR5, UR4, 0xb, URZ ;  /* 0x0000000b04057899 */ /* 0x000fe400080006ff */
[----:B------:R-:W-:Y:S02]  /*03e0*/  USHF.L.U32 UR4, UR4, 0x1, URZ ;  /* 0x0000000104047899 */ /* 0x000fe400080006ff */
[----:B-1----:R-:W-:Y:S01]  /*03f0*/  ULEA UR6, UR6, UR7, 0x18 ;  /* 0x0000000706067291 */ /* 0x002fe2000f8ec0ff */
[----:B------:R-:W1:Y:S11]  /*0400*/  FENCE.VIEW.ASYNC.S ;  /* 0x00000000000073c6 */ /* 0x000e760000000000 */
[----:B-1----:R1:W2:Y:S01]  /*0410*/  SYNCS.EXCH.64 URZ, [UR6+0x40], UR8 ;  /* 0x0000400806ff75b2 */ /* 0x0022a20008000100 */
[----:B------:R1:W3:Y:S01]  /*0420*/  SYNCS.EXCH.64 URZ, [UR6+0x48], UR8 ;  /* 0x0000480806ff75b2 */ /* 0x0002e20008000100 */
[----:B------:R1:W4:Y:S01]  /*0430*/  SYNCS.EXCH.64 URZ, [UR6+0x50], UR4 ;  /* 0x0000500406ff75b2 */ /* 0x0003220008000100 */
[----:B------:R1:W5:Y:S01]  /*0440*/  SYNCS.EXCH.64 URZ, [UR6+0x58], UR4 ;  /* 0x0000580406ff75b2 */ /* 0x0003620008000100 */
[----:B------:R-:W-:Y:S01]  /*0450*/  NOP ;  /* 0x0000000000007918 */ /* 0x000fe20000000000 */
.L_x_2:
[----:B------:R-:W-:Y:S01]  /*0460*/  NOP ;  /* 0x0000000000007918 */ /* 0x000fe20000000000 */
[----:B--2345:R-:W-:Y:S06]  /*0470*/  BAR.SYNC.DEFER_BLOCKING 0x0 ;  /* 0x0000000000007b1d */ /* 0x03cfec0000010000 */
[----:B------:R-:W2:Y:S01]  /*0480*/  LDCU.U8 UR17, c[0x0][0x5d5] ;  /* 0x0000baa0ff1177ac */ /* 0x000ea20008000000 */
[----:B------:R-:W3:Y:S01]  /*0490*/  LDCU.U8 UR16, c[0x0][0x5e0] ;  /* 0x0000bc00ff1077ac */ /* 0x000ee20008000000 */
[----:B------:R-:W4:Y:S01]  /*04a0*/  LDCU.U8 UR15, c[0x0][0x5e1] ;  /* 0x0000bc20ff0f77ac */ /* 0x000f220008000000 */
[----:B------:R-:W-:Y:S01]  /*04b0*/  NOP ;  /* 0x0000000000007918 */ /* 0x000fe20000000000 */
[----:B------:R-:W-:Y:S06]  /*04c0*/  BAR.SYNC.DEFER_BLOCKING 0x0, 0xc0 ;  /* 0x0003000000007b1d */ /* 0x000fec0000010000 */
[----:B------:R-:W-:Y:S05]  /*04d0*/  @P1 BRA `(.L_x_3) ;  /* 0x0000000800241947 */ /* 0x000fea0003800000 */
[----:B------:R-:W5:Y:S01]  /*04e0*/  S2UR UR22, SR_CTAID.Z ;  /* 0x00000000001679c3 */ /* 0x000f620000002700 */
[----:B------:R-:W-:Y:S01]  /*04f0*/  UMOV UR21, 0x1 ;  /* 0x0000000100157882 */ /* 0x000fe20000000000 */
[----:B------:R-:W-:Y:S01]  /*0500*/  UMOV UR14, URZ ;  /* 0x000000ff000e7c82 */ /* 0x000fe20008000000 */
[----:B-----5:R-:W-:-:S09]  /*0510*/  UISETP.GT.U32.AND UP0, UPT, UR22, 0x3ff, UPT ;  /* 0x000003ff1600788c */ /* 0x020fd2000bf04070 */
[----:B------:R-:W-:Y:S05]  /*0520*/  BRA.U UP0, `(.L_x_4) ;  /* 0x0000000500b47547 */ /* 0x000fea000b800000 */
[----:B-1----:R-:W1:Y:S01]  /*0530*/  LDCU.64 UR4, c[0x0][0x5c0] ;  /* 0x0000b800ff0477ac */ /* 0x002e620008000a00 */
[----:B------:R-:W5:Y:S01]  /*0540*/  LDCU UR9, c[0x0][0x374] ;  /* 0x00006e80ff0977ac */ /* 0x000f620008000800 */
[----:B------:R-:W5:Y:S01]  /*0550*/  LDCU UR8, c[0x0][0x370] ;  /* 0x00006e00ff0877ac */ /* 0x000f620008000800 */
[----:B------:R-:W4:Y:S01]  /*0560*/  LDCU.64 UR24, c[0x0][0x348] ;  /* 0x00006900ff1877ac */ /* 0x000f220008000a00 */
[----:B------:R-:W-:Y:S01]  /*0570*/  UMOV UR14, URZ ;  /* 0x000000ff000e7c82 */ /* 0x000fe20008000000 */
[----:B------:R-:W-:Y:S01]  /*0580*/  UMOV UR21, 0x1 ;  /* 0x0000000100157882 */ /* 0x000fe20000000000 */
[----:B-1----:R-:W-:-:S04]  /*0590*/  UIMAD.WIDE.U32 UR6, UR22, UR5, URZ ;  /* 0x00000005160672a5 */ /* 0x002fc8000f8e00ff */
[----:B------:R-:W-:-:S04]  /*05a0*/  UIADD3 UR5, UPT, UPT, UR22, -UR7, URZ ;  /* 0x8000000716057290 */ /* 0x000fc8000fffe0ff */
[----:B------:R-:W-:Y:S02]  /*05b0*/  USHF.R.U32.HI UR5, URZ, UR20, UR5 ;  /* 0x00000014ff057299 */ /* 0x000fe40008011605 */
[----:B-----5:R-:W-:Y:S01]  /*05c0*/  UIMAD UR8, UR9, UR8, URZ ;  /* 0x00000008090872a4 */ /* 0x020fe2000f8e02ff */
[----:B------:R-:W1:Y:S01]  /*05d0*/  LDCU UR6, c[0x0][0x5d0] ;  /* 0x0000ba00ff0677ac */ /* 0x000e620008000800 */
[----:B------:R-:W-:-:S04]  /*05e0*/  UIADD3 UR5, UPT, UPT, UR7, UR5, URZ ;  /* 0x0000000507057290 */ /* 0x000fc8000fffe0ff */
[----:B------:R-:W-:-:S04]  /*05f0*/  USHF.R.U32.HI UR11, URZ, UR19, UR5 ;  /* 0x00000013ff0b7299 */ /* 0x000fc80008011605 */
[----:B------:R-:W-:-:S04]  /*0600*/  UIADD3 UR11, UPT, UPT, -UR11, URZ, URZ ;  /* 0x000000ff0b0b7290 */ /* 0x000fc8000fffe1ff */
[----:B------:R-:W-:Y:S01]  /*0610*/  UIMAD UR11, UR11, UR4, UR22 ;  /* 0x000000040b0b72a4 */ /* 0x000fe2000f8e0216 */
[----:B------:R-:W5:Y:S03]  /*0620*/  LDCU.64 UR4, c[0x0][0x5d8] ;  /* 0x0000bb00ff0477ac */ /* 0x000f660008000a00 */
[----:B-1----:R-:W-:-:S04]  /*0630*/  UIMAD.WIDE.U32 UR6, UR11, UR6, URZ ;  /* 0x000000060b0672a5 */ /* 0x002fc8000f8e00ff */
[----:B------:R-:W-:-:S04]  /*0640*/  UIADD3 UR6, UPT, UPT, UR11, -UR7, URZ ;  /* 0x800000070b067290 */ /* 0x000fc8000fffe0ff */
[----:B------:R-:W-:-:S04]  /*0650*/  USHF.R.U32.HI UR6, URZ, UR18, UR6 ;  /* 0x00000012ff067299 */ /* 0x000fc80008011606 */
[----:B------:R-:W-:-:S04]  /*0660*/  UIADD3 UR6, UPT, UPT, UR7, UR6, URZ ;  /* 0x0000000607067290 */ /* 0x000fc8000fffe0ff */
[----:B--2---:R-:W-:-:S04]  /*0670*/  USHF.R.U32.HI UR6, URZ, UR17, UR6 ;  /* 0x00000011ff067299 */ /* 0x004fc80008011606 */
[----:B-----5:R-:W-:-:S07]  /*0680*/  UIMAD.WIDE.U32 UR12, UR6, UR5, URZ ;  /* 0x00000005060c72a5 */ /* 0x020fce000f8e00ff */
[----:B------:R-:W-:Y:S02]  /*0690*/  UMOV UR5, UR13 ;  /* 0x0000000d00057c82 */ /* 0x000fe40008000000 */
[----:B------:R-:W-:Y:S02]  /*06a0*/  UIADD3 UR7, UPT, UPT, UR6, -UR5, URZ ;  /* 0x8000000506077290 */ /* 0x000fe4000fffe0ff */
[----:B------:R-:W1:Y:S01]  /*06b0*/  S2UR UR12, SR_CgaCtaId ;  /* 0x00000000000c79c3 */ /* 0x000e620000008800 */
[----:B------:R-:W2:Y:S01]  /*06c0*/  LDCU UR13, c[0x0][0x378] ;  /* 0x00006f00ff0d77ac */ /* 0x000ea20008000800 */
[----:B---3--:R-:W-:-:S04]  /*06d0*/  USHF.R.U32.HI UR7, URZ, UR16, UR7 ;  /* 0x00000010ff077299 */ /* 0x008fc80008011607 */
[----:B------:R-:W-:Y:S01]  /*06e0*/  UIADD3 UR7, UPT, UPT, UR5, UR7, URZ ;  /* 0x0000000705077290 */ /* 0x000fe2000fffe0ff */
[----:B------:R-:W3:Y:S03]  /*06f0*/  LDCU UR5, c[0x0][0x5cc] ;  /* 0x0000b980ff0577ac */ /* 0x000ee60008000800 */
[----:B----4-:R-:W-:-:S04]  /*0700*/  USHF.R.U32.HI UR7, URZ, UR15, UR7 ;  /* 0x0000000fff077299 */ /* 0x010fc80008011607 */
[----:B------:R-:W-:Y:S02]  /*0710*/  UIADD3 UR7, UPT, UPT, -UR7, URZ, URZ ;  /* 0x000000ff07077290 */ /* 0x000fe4000fffe1ff */
[----:B--2---:R-:W-:Y:S02]  /*0720*/  UIMAD UR13, UR8, UR13, URZ ;  /* 0x0000000d080d72a4 */ /* 0x004fe4000f8e02ff */
[----:B------:R-:W-:Y:S02]  /*0730*/  UIMAD UR7, UR7, UR4, UR6 ;  /* 0x00000004070772a4 */ /* 0x000fe4000f8e0206 */
[----:B------:R-:W-:Y:S01]  /*0740*/  UIADD3 UR6, UPT, UPT, -UR6, URZ, URZ ;  /* 0x000000ff06067290 */ /* 0x000fe2000fffe1ff */
[----:B------:R-:W-:Y:S02]  /*0750*/  UMOV UR4, 0x400 ;  /* 0x0000040000047882 */ /* 0x000fe40000000000 */
[----:B-1----:R-:W-:Y:S02]  /*0760*/  ULEA UR12, UR12, UR4, 0x18 ;  /* 0x000000040c0c7291 */ /* 0x002fe4000f8ec0ff */
[----:B---3--:R-:W-:-:S12]  /*0770*/  UIMAD UR11, UR6, UR5, UR11 ;  /* 0x00000005060b72a4 */ /* 0x008fd8000f8e020b */
.L_x_8:
[----:B------:R-:W-:Y:S01]  /*0780*/  USHF.L.U32 UR4, UR21, 0x1f, URZ ;  /* 0x0000001f15047899 */ /* 0x000fe200080006ff */
[----:B------:R-:W-:Y:S01]  /*0790*/  HFMA2 R2, -RZ, RZ, 0, -0.0078125 ;  /* 0x0000a000ff027431 */ /* 0x000fe200000001ff */
[----:B------:R-:W-:Y:S02]  /*07a0*/  ULEA UR5, UR14, UR12, 0x3 ;  /* 0x0000000c0e057291 */ /* 0x000fe4000f8e18ff */
[----:B------:R-:W-:Y:S02]  /*07b0*/  UIADD3 UR30, UP1, UPT, UR24, 0x40, URZ ;  /* 0x00000040181e7890 */ /* 0x000fe4000ff3e0ff */
[----:B------:R-:W-:Y:S01]  /*07c0*/  MOV R0, UR4 ;  /* 0x0000000400007c02 */ /* 0x000fe20008000f00 */
[----:B------:R-:W-:Y:S02]  /*07d0*/  UIADD3 UR28, UP0, UPT, UR24, 0xc0, URZ ;  /* 0x000000c0181c7890 */ /* 0x000fe4000ff1e0ff */
[----:B------:R-:W-:Y:S02]  /*07e0*/  USHF.L.U32 UR11, UR11, 0x6, URZ ;  /* 0x000000060b0b7899 */ /* 0x000fe400080006ff */
[----:B----4-:R1:W2:Y:S01]  /*07f0*/  SYNCS.PHASECHK.TRANS64.TRYWAIT P2, [UR5+0x20], R0 ;  /* 0x00002000ff0075a7 */ /* 0x0102a20008041105 */
[----:B------:R-:W-:-:S02]  /*0800*/  USHF.L.U32 UR7, UR7, 0x8, URZ ;  /* 0x0000000807077899 */ /* 0x000fc400080006ff */
[----:B------:R-:W-:Y:S02]  /*0810*/  UIADD3.X UR31, UPT, UPT, URZ, UR25, URZ, UP1, !UPT ;  /* 0x00000019ff1f7290 */ /* 0x000fe40008ffe4ff */
[----:B------:R-:W-:Y:S01]  /*0820*/  UIADD3.X UR29, UPT, UPT, URZ, UR25, URZ, UP0, !UPT ;  /* 0x00000019ff1d7290 */ /* 0x000fe200087fe4ff */
[----:B------:R-:W-:-:S11]  /*0830*/  UMOV UR27, URZ ;  /* 0x000000ff001b7c82 */ /* 0x000fd60008000000 */
.L_x_7:
[----:B---3--:R-:W-:Y:S02]  /*0840*/  UIADD3 UR5, UPT, UPT, UR14, 0x1, URZ ;  /* 0x000000010e057890 */ /* 0x008fe4000fffe0ff */
[----:B------:R-:W-:Y:S02]  /*0850*/  ULEA UR8, UR14, UR12, 0xd ;  /* 0x0000000c0e087291 */ /* 0x000fe4000f8e68ff */
[----:B------:R-:W-:Y:S02]  /*0860*/  UISETP.NE.AND UP1, UPT, UR5, 0x4, UPT ;  /* 0x000000040500788c */ /* 0x000fe4000bf25270 */
[----:B------:R-:W-:Y:S02]  /*0870*/  ULEA UR6, UR14, UR12, 0xf ;  /* 0x0000000c0e067291 */ /* 0x000fe4000f8e78ff */
[----:B------:R-:W-:Y:S02]  /*0880*/  USHF.L.U32 UR10, UR27, 0x6, URZ ;  /* 0x000000061b0a7899 */ /* 0x000fe400080006ff */
[----:B------:R-:W-:-:S02]  /*0890*/  UIADD3 UR8, UPT, UPT, UR8, 0xc400, URZ ;  /* 0x0000c40008087890 */ /* 0x000fc4000fffe0ff */
[----:B------:R-:W-:Y:S02]  /*08a0*/  USEL UR4, URZ, 0x1, UP1 ;  /* 0x00000001ff047887 */ /* 0x000fe40008800000 */
[----:B------:R-:W-:Y:S02]  /*08b0*/  UISETP.GT.U32.AND UP0, UPT, UR27, 0x3e, UPT ;  /* 0x0000003e1b00788c */ /* 0x000fe4000bf04070 */
[----:B------:R-:W-:Y:S01]  /*08c0*/  ULEA UR9, UR14, UR12, 0x3 ;  /* 0x0000000c0e097291 */ /* 0x000fe2000f8e18ff */
[----:B--2-4-:R-:W-:Y:S11]  /*08d0*/  @P2 BRA `(.L_x_5) ;  /* 0x0000000000102947 */ /* 0x014ff60003800000 */
[----:B------:R-:W-:-:S06]  /*08e0*/  USHF.L.U32 UR14, UR21, 0x1f, URZ ;  /* 0x0000001f150e7899 */ /* 0x000fcc00080006ff */
[----:B-1----:R-:W-:-:S04]  /*08f0*/  MOV R0, UR14 ;  /* 0x0000000e00007c02 */ /* 0x002fc80008000f00 */
[----:B------:R-:W1:Y:S02]  /*0900*/  SYNCS.PHASECHK.TRANS64.TRYWAIT P0, [UR9+0x20], R0 ;  /* 0x00002000ff0075a7 */ /* 0x000e640008001109 */
[----:B-1----:R-:W-:Y:S05]  /*0910*/  @!P0 BRA `(.L_x_6) ;  /* 0x0000003000ec8947 */ /* 0x002fea0003800000 */
.L_x_5:
[----:B------:R-:W-:Y:S02]  /*0920*/  ELECT P1, URZ, PT ;  /* 0x0000000000ff782f */ /* 0x000fe40003820000 */
[----:B------:R-:W-:Y:S01]  /*0930*/  PLOP3.LUT P0, PT, PT, PT, UP0, 0x80, 0x8 ;  /* 0x000000000008781c */ /* 0x000fe20003f0f008 */
[----:B------:R-:W-:Y:S01]  /*0940*/  ULOP3.LUT UR21, UR21, UR4, URZ, 0x3c, !UPT ;  /* 0x0000000415157292 */ /* 0x000fe2000f8e3cff */
[----:B------:R-:W-:Y:S01]  /*0950*/  PLOP3.LUT P2, PT, PT, PT, PT, 0x80, 0x8 ;  /* 0x000000000008781c */ /* 0x000fe20003f4f070 */
[----:B------:R-:W-:Y:S02]  /*0960*/  USEL UR14, UR5, URZ, UP1 ;  /* 0x000000ff050e7287 */ /* 0x000fe40008800000 */
[----:B------:R-:W-:Y:S02]  /*0970*/  UIADD3 UR4, UPT, UPT, UR6, 0x14400, URZ ;  /* 0x0001440006047890 */ /* 0x000fe4000fffe0ff */
[----:B------:R-:W-:Y:S02]  /*0980*/  @!UP0 USHF.L.U32 UR23, UR21, 0x1f, URZ ;  /* 0x0000001f15178899 */ /* 0x000fe400080006ff */
[----:B------:R-:W-:Y:S01]  /*0990*/  @!UP0 ULEA UR26, UR14, UR12, 0x3 ;  /* 0x0000000c0e1a8291 */ /* 0x000fe2000f8e18ff */
[----:B------:R-:W-:Y:S01]  /*09a0*/  UMOV UR5, UR9 ;  /* 0x0000000900057c82 */ /* 0x000fe20008000000 */
[----:B------:R-:W-:-:S02]  /*09b0*/  UMOV UR6, UR10 ;  /* 0x0000000a00067c82 */ /* 0x000fc40008000000 */
[----:B-1----:R-:W-:Y:S01]  /*09c0*/  IMAD.U32 R0, RZ, RZ, UR23 ;  /* 0x00000017ff007e24 */ /* 0x002fe2000f8e00ff */
[----:B------:R3:W-:Y:S01]  /*09d0*/  @P1 SYNCS.ARRIVE.TRANS64 RZ, [UR9], R2 ;  /* 0x00000002ffff19a7 */ /* 0x0007e20008000009 */
[----:B------:R3:W-:Y:S01]  /*09e0*/  UTMALDG.2D [UR8], [UR30], desc[URZ] ;  /* 0x0000ff081e0075b4 */ /* 0x0007e20008009000 */
[----:B------:R-:W-:-:S04]  /*09f0*/  UIADD3 UR27, UPT, UPT, UR27, 0x1, URZ ;  /* 0x000000011b1b7890 */ /* 0x000fc8000fffe0ff */
[----:B------:R-:W-:Y:S01]  /*0a00*/  UISETP.NE.AND UP0, UPT, UR27, 0x40, UPT ;  /* 0x000000401b00788c */ /* 0x000fe2000bf05270 */
[----:B------:R3:W-:Y:S01]  /*0a10*/  UTMALDG.2D [UR4], [UR28], desc[URZ] ;  /* 0x0000ff041c0075b4 */ /* 0x0007e20008009000 */
[----:B------:R3:W4:Y:S07]  /*0a20*/  @!P0 SYNCS.PHASECHK.TRANS64.TRYWAIT P2, [UR26+0x20], R0 ;  /* 0x00002000ff0085a7 */ /* 0x00072e000804111a */
[----:B------:R-:W-:Y:S05]  /*0a30*/  BRA.U UP0, `(.L_x_7) ;  /* 0xfffffffd00807547 */ /* 0x000fea000b83ffff */
[----:B---3--:R-:W1:Y:S01]  /*0a40*/  LDCU.64 UR4, c[0x0][0x5c0] ;  /* 0x0000b800ff0477ac */ /* 0x008e620008000a00 */
[----:B------:R-:W-:-:S04]  /*0a50*/  UIADD3 UR22, UPT, UPT, UR13, UR22, URZ ;  /* 0x000000160d167290 */ /* 0x000fc8000fffe0ff */
[----:B------:R-:W-:Y:S02]  /*0a60*/  UISETP.GE.AND UP0, UPT, UR22, 0x400, UPT ;  /* 0x000004001600788c */ /* 0x000fe4000bf06270 */
[----:B-1----:R-:W-:Y:S01]  /*0a70*/  UIMAD.WIDE.U32 UR6, UR22, UR5, URZ ;  /* 0x00000005160672a5 */ /* 0x002fe2000f8e00ff */
[----:B------:R-:W1:Y:S03]  /*0a80*/  LDCU UR5, c[0x0][0x5d0] ;  /* 0x0000ba00ff0577ac */ /* 0x000e660008000800 */
[----:B------:R-:W-:-:S04]  /*0a90*/  UIADD3 UR6, UPT, UPT, UR22, -UR7, URZ ;  /* 0x8000000716067290 */ /* 0x000fc8000fffe0ff */
[----:B------:R-:W-:-:S04]  /*0aa0*/  USHF.R.U32.HI UR6, URZ, UR20, UR6 ;  /* 0x00000014ff067299 */ /* 0x000fc80008011606 */
[----:B------:R-:W-:-:S04]  /*0ab0*/  UIADD3 UR6, UPT, UPT, UR7, UR6, URZ ;  /* 0x0000000607067290 */ /* 0x000fc8000fffe0ff */
[----:B------:R-:W-:-:S04]  /*0ac0*/  USHF.R.U32.HI UR11, URZ, UR19, UR6 ;  /* 0x00000013ff0b7299 */ /* 0x000fc80008011606 */
[----:B------:R-:W-:-:S04]  /*0ad0*/  UIADD3 UR11, UPT, UPT, -UR11, URZ, URZ ;  /* 0x000000ff0b0b7290 */ /* 0x000fc8000fffe1ff */
[----:B------:R-:W-:-:S04]  /*0ae0*/  UIMAD UR11, UR4, UR11, UR22 ;  /* 0x0000000b040b72a4 */ /* 0x000fc8000f8e0216 */
[----:B-1----:R-:W-:Y:S01]  /*0af0*/  UIMAD.WIDE.U32 UR6, UR11, UR5, URZ ;  /* 0x000000050b0672a5 */ /* 0x002fe2000f8e00ff */
[----:B------:R-:W1:Y:S03]  /*0b00*/  LDCU.64 UR4, c[0x0][0x5d8] ;  /* 0x0000bb00ff0477ac */ /* 0x000e660008000a00 */
[----:B------:R-:W-:-:S04]  /*0b10*/  UIADD3 UR6, UPT, UPT, UR11, -UR7, URZ ;  /* 0x800000070b067290 */ /* 0x000fc8000fffe0ff */
[----:B------:R-:W-:-:S04]  /*0b20*/  USHF.R.U32.HI UR6, URZ, UR18, UR6 ;  /* 0x00000012ff067299 */ /* 0x000fc80008011606 */
[----:B------:R-:W-:-:S04]  /*0b30*/  UIADD3 UR7, UPT, UPT, UR7, UR6, URZ ;  /* 0x0000000607077290 */ /* 0x000fc8000fffe0ff */
[----:B------:R-:W-:-:S03]  /*0b40*/  USHF.R.U32.HI UR7, URZ, UR17, UR7 ;  /* 0x00000011ff077299 */ /* 0x000fc60008011607 */
[----:B------:R-:W2:Y:S01]  /*0b50*/  LDCU UR6, c[0x0][0x5cc] ;  /* 0x0000b980ff0677ac */ /* 0x000ea20008000800 */
[----:B-1----:R-:W-:Y:S02]  /*0b60*/  UIMAD.WIDE.U32 UR8, UR7, UR5, URZ ;  /* 0x00000005070872a5 */ /* 0x002fe4000f8e00ff */
[----:B------:R-:W-:Y:S02]  /*0b70*/  UIADD3 UR8, UPT, UPT, -UR7, URZ, URZ ;  /* 0x000000ff07087290 */ /* 0x000fe4000fffe1ff */
[----:B------:R-:W-:-:S04]  /*0b80*/  UIADD3 UR5, UPT, UPT, UR7, -UR9, URZ ;  /* 0x8000000907057290 */ /* 0x000fc8000fffe0ff */
[----:B------:R-:W-:-:S04]  /*0b90*/  USHF.R.U32.HI UR5, URZ, UR16, UR5 ;  /* 0x00000010ff057299 */ /* 0x000fc80008011605 */
[----:B------:R-:W-:Y:S02]  /*0ba0*/  UIADD3 UR5, UPT, UPT, UR9, UR5, URZ ;  /* 0x0000000509057290 */ /* 0x000fe4000fffe0ff */
[----:B--2---:R-:W-:Y:S02]  /*0bb0*/  UIMAD UR11, UR6, UR8, UR11 ;  /* 0x00000008060b72a4 */ /* 0x004fe4000f8e020b */
[----:B------:R-:W-:-:S04]  /*0bc0*/  USHF.R.U32.HI UR5, URZ, UR15, UR5 ;  /* 0x0000000fff057299 */ /* 0x000fc80008011605 */
[----:B------:R-:W-:-:S04]  /*0bd0*/  UIADD3 UR5, UPT, UPT, -UR5, URZ, URZ ;  /* 0x000000ff05057290 */ /* 0x000fc8000fffe1ff */
[----:B------:R-:W-:Y:S01]  /*0be0*/  UIMAD UR7, UR4, UR5, UR7 ;  /* 0x00000005040772a4 */ /* 0x000fe2000f8e0207 */
[----:B------:R-:W-:Y:S11]  /*0bf0*/  BRA.U !UP0, `(.L_x_8) ;  /* 0xfffffff908e07547 */ /* 0x000ff6000b83ffff */
.L_x_4:
[----:B------:R-:W-:Y:S01]  /*0c00*/  UISETP.NE.AND UP0, UPT, UR14, 0x3, UPT ;  /* 0x000000030e00788c */ /* 0x000fe2000bf05270 */
[----:B-1----:R-:W1:Y:S01]  /*0c10*/  S2UR UR4, SR_CgaCtaId ;  /* 0x00000000000479c3 */ /* 0x002e620000008800 */
[----:B------:R-:W-:Y:S01]  /*0c20*/  UIADD3 UR7, UPT, UPT, UR14, 0x2, URZ ;  /* 0x000000020e077890 */ /* 0x000fe2000fffe0ff */
[----:B------:R-:W-:-:S03]  /*0c30*/  UMOV UR5, 0x400 ;  /* 0x0000040000057882 */ /* 0x000fc60000000000 */
[----:B------:R-:W-:-:S04]  /*0c40*/  USEL UR7, UR7, 0x1, UP0 ;  /* 0x0000000107077887 */ /* 0x000fc80008000000 */
[----:B------:R-:W-:Y:S02]  /*0c50*/  UISETP.NE.AND UP0, UPT, UR7, 0x4, UPT ;  /* 0x000000040700788c */ /* 0x000fe4000bf05270 */
[----:B------:R-:W-:Y:S02]  /*0c60*/  UIADD3 UR7, UPT, UPT, UR7, 0x1, URZ ;  /* 0x0000000107077890 */ /* 0x000fe4000fffe0ff */
[----:B------:R-:W-:Y:S02]  /*0c70*/  UISETP.EQ.XOR UP1, UPT, UR14, 0x3, !UP0 ;  /* 0x000000030e00788c */ /* 0x000fe4000c722a70 */
[----:B------:R-:W-:-:S04]  /*0c80*/  USEL UR7, UR7, 0x1, UP0 ;  /* 0x0000000107077887 */ /* 0x000fc80008000000 */
[----:B------:R-:W-:Y:S02]  /*0c90*/  UISETP.EQ.XOR UP1, UPT, UR7, 0x4, UP1 ;  /* 0x000000040700788c */ /* 0x000fe40008f22a70 */
[----:B------:R-:W-:Y:S02]  /*0ca0*/  UISETP.NE.AND UP0, UPT, UR7, 0x4, UPT ;  /* 0x000000040700788c */ /* 0x000fe4000bf05270 */
[----:B------:R-:W-:Y:S02]  /*0cb0*/  USEL UR6, URZ, 0x1, !UP1 ;  /* 0x00000001ff067887 */ /* 0x000fe4000c800000 */
[----:B-1----:R-:W-:Y:S02]  /*0cc0*/  ULEA UR4, UR4, UR5, 0x18 ;  /* 0x0000000504047291 */ /* 0x002fe4000f8ec0ff */
[----:B------:R-:W-:Y:S02]  /*0cd0*/  ULOP3.LUT UR6, UR21, UR6, URZ, 0x3c, !UPT ;  /* 0x0000000615067292 */ /* 0x000fe4000f8e3cff */
[----:B------:R-:W-:-:S02]  /*0ce0*/  USEL UR7, UR7, URZ, UP0 ;  /* 0x000000ff07077287 */ /* 0x000fc40008000000 */
[----:B------:R-:W-:Y:S02]  /*0cf0*/  USHF.L.U32 UR6, UR6, 0x1f, URZ ;  /* 0x0000001f06067899 */ /* 0x000fe400080006ff */
[----:B------:R-:W-:-:S04]  /*0d00*/  ULEA UR4, UR7, UR4, 0x3 ;  /* 0x0000000407047291 */ /* 0x000fc8000f8e18ff */
[----:B------:R-:W-:-:S05]  /*0d10*/  MOV R0, UR6 ;  /* 0x0000000600007c02 */ /* 0x000fca0008000f00 */
[----:B------:R-:W1:Y:S02]  /*0d20*/  SYNCS.PHASECHK.TRANS64.TRYWAIT P0, [UR4+0x20], R0 ;  /* 0x00002000ff0075a7 */ /* 0x000e640008001104 */
[----:B-1----:R-:W-:Y:S05]  /*0d30*/  @!P0 BRA `(.L_x_9) ;  /* 0x0000003000048947 */ /* 0x002fea0003800000 */
.L_x_35:
[----:B------:R-:W-:-:S13]  /*0d40*/  ELECT P0, URZ, PT ;  /* 0x0000000000ff782f */ /* 0x000fda0003800000 */
[----:B-1----:R-:W-:-:S04]  /*0d50*/  @P0 MOV R0, 0xa000 ;  /* 0x0000a00000000802 */ /* 0x002fc80000000f00 */
[----:B------:R5:W-:Y:S03]  /*0d60*/  @P0 SYNCS.ARRIVE.TRANS64 RZ, [UR4], R0 ;  /* 0x00000000ffff09a7 */ /* 0x000be60008000004 */
.L_x_3:
[----:B------:R-:W-:-:S13]  /*0d70*/  ISETP.NE.AND P0, PT, R4, 0x4, PT ;  /* 0x000000040400780c */ /* 0x000fda0003f05270 */
[----:B------:R-:W-:Y:S05]  /*0d80*/  @P0 BRA `(.L_x_10) ;  /* 0x0000000400f00947 */ /* 0x000fea0003800000 */
[----:B------:R-:W1:Y:S08]  /*0d90*/  S2UR UR13, SR_CTAID.Z ;  /* 0x00000000000d79c3 */ /* 0x000e700000002700 */
[----:B------:R-:W-:Y:S01]  /*0da0*/  BAR.SYNC.DEFER_BLOCKING 0x2, 0xa0 ;  /* 0x0082800000007b1d */ /* 0x000fe20000010000 */
[----:B------:R-:W-:-:S05]  /*0db0*/  HFMA2 R3, -RZ, RZ, 0, 5.9604644775390625e-08 ;  /* 0x00000001ff037431 */ /* 0x000fca00000001ff */
[----:B------:R-:W-:Y:S01]  /*0dc0*/  UMOV UR7, 0x1 ;  /* 0x0000000100077882 */ /* 0x000fe20000000000 */
[----:B-1----:R-:W-:-:S09]  /*0dd0*/  UISETP.GT.U32.AND UP0, UPT, UR13, 0x3ff, UPT ;  /* 0x000003ff0d00788c */ /* 0x002fd2000bf04070 */
[----:B------:R-:W-:Y:S05]  /*0de0*/  BRA.U UP0, `(.L_x_11) ;  /* 0x0000000500a07547 */ /* 0x000fea000b800000 */
[----:B------:R-:W1:Y:S01]  /*0df0*/  S2UR UR4, SR_CgaCtaId ;  /* 0x00000000000479c3 */ /* 0x000e620000008800 */
[----:B------:R-:W-:Y:S01]  /*0e00*/  UMOV UR5, 0x400 ;  /* 0x0000040000057882 */ /* 0x000fe20000000000 */
[----:B------:R-:W5:Y:S01]  /*0e10*/  LDCU UR6, c[0x0][0x374] ;  /* 0x00006e80ff0677ac */ /* 0x000f620008000800 */
[----:B------:R-:W-:Y:S01]  /*0e20*/  MOV R3, 0x1 ;  /* 0x0000000100037802 */ /* 0x000fe20000000f00 */
[----:B------:R-:W-:Y:S01]  /*0e30*/  UMOV UR40, 0x4402490 ;  /* 0x0440249000287882 */ /* 0x000fe20000000000 */
[----:B------:R-:W-:Y:S02]  /*0e40*/  USEL UR41, URZ, 0x4000, UP5 ;  /* 0x00004000ff297887 */ /* 0x000fe4000a800000 */
[----:B------:R-:W-:Y:S01]  /*0e50*/  USEL UR40, UR40, 0x4400490, !UP4 ;  /* 0x0440049028287887 */ /* 0x000fe2000e000000 */
[----:B------:R-:W-:Y:S01]  /*0e60*/  UMOV UR28, URZ ;  /* 0x000000ff001c7c82 */ /* 0x000fe20008000000 */
[----:B------:R-:W-:Y:S02]  /*0e70*/  UMOV UR27, URZ ;  /* 0x000000ff001b7c82 */ /* 0x000fe40008000000 */
[----:B------:R-:W-:Y:S01]  /*0e80*/  UIADD3 UR41, UPT, UPT, UR41, UR40, URZ ;  /* 0x0000002829297290 */ /* 0x000fe2000fffe0ff */
[----:B------:R-:W-:-:S02]  /*0e90*/  UMOV UR25, URZ ;  /* 0x000000ff00197c82 */ /* 0x000fc40008000000 */
[----:B------:R-:W-:Y:S01]  /*0ea0*/  UMOV UR40, URZ ;  /* 0x000000ff00287c82 */ /* 0x000fe20008000000 */
[----:B------:R-:W-:Y:S01]  /*0eb0*/  UMOV UR36, URZ ;  /* 0x000000ff00247c82 */ /* 0x000fe20008000000 */
[----:B------:R-:W-:Y:S01]  /*0ec0*/  UMOV UR34, URZ ;  /* 0x000000ff00227c82 */ /* 0x000fe20008000000 */
[----:B------:R-:W-:Y:S01]  /*0ed0*/  UMOV UR32, URZ ;  /* 0x000000ff00207c82 */ /* 0x000fe20008000000 */
[----:B------:R-:W-:Y:S01]  /*0ee0*/  UMOV UR37, UR41 ;  /* 0x0000002900257c82 */ /* 0x000fe20008000000 */
[----:B------:R-:W-:Y:S01]  /*0ef0*/  UMOV UR35, UR41 ;  /* 0x0000002900237c82 */ /* 0x000fe20008000000 */
[----:B------:R-:W-:Y:S01]  /*0f00*/  UMOV UR33, UR41 ;  /* 0x0000002900217c82 */ /* 0x000fe20008000000 */
[----:B-1----:R-:W-:Y:S01]  /*0f10*/  ULEA UR4, UR4, UR5, 0x18 ;  /* 0x0000000504047291 */ /* 0x002fe2000f8ec0ff */
[----:B------:R-:W5:Y:S01]  /*0f20*/  LDCU UR5, c[0x0][0x370] ;  /* 0x00006e00ff0577ac */ /* 0x000f620008000800 */
[----:B------:R-:W1:Y:S07]  /*0f30*/  LDCU UR29, c[0x0][0x378] ;  /* 0x00006f00ff1d77ac */ /* 0x000e6e0008000800 */
[----:B-----5:R-:W5:Y:S01]  /*0f40*/  LDS R0, [UR4+0x68] ;  /* 0x00006804ff007984 */ /* 0x020f620008000800 */
[----:B------:R-:W-:-:S02]  /*0f50*/  UIADD3 UR10, UPT, UPT, UR4, 0xc400, URZ ;  /* 0x0000c400040a7890 */ /* 0x000fc4000fffe0ff */
[----:B------:R-:W-:Y:S02]  /*0f60*/  UIADD3 UR11, UPT, UPT, UR4, 0x14400, URZ ;  /* 0x00014400040b7890 */ /* 0x000fe4000fffe0ff */
[----:B------:R-:W-:Y:S02]  /*0f70*/  USHF.R.U32.HI UR10, URZ, 0x4, UR10 ;  /* 0x00000004ff0a7899 */ /* 0x000fe4000801160a */
[----:B------:R-:W-:Y:S02]  /*0f80*/  USHF.R.U32.HI UR11, URZ, 0x4, UR11 ;  /* 0x00000004ff0b7899 */ /* 0x000fe4000801160b */
[----:B------:R-:W-:Y:S02]  /*0f90*/  ULOP3.LUT UR10, UR10, 0x3fc0, URZ, 0xc0, !UPT ;  /* 0x00003fc00a0a7892 */ /* 0x000fe4000f8ec0ff */
[----:B------:R-:W-:Y:S02]  /*0fa0*/  UIMAD UR5, UR6, UR5, URZ ;  /* 0x00000005060572a4 */ /* 0x000fe4000f8e02ff */
[----:B------:R-:W-:-:S02]  /*0fb0*/  ULOP3.LUT UR11, UR11, 0x3fc0, URZ, 0xc0, !UPT ;  /* 0x00003fc00b0b7892 */ /* 0x000fc4000f8ec0ff */
[----:B-1----:R-:W-:Y:S02]  /*0fc0*/  UIMAD UR29, UR5, UR29, URZ ;  /* 0x0000001d051d72a4 */ /* 0x002fe4000f8e02ff */
[----:B------:R-:W-:Y:S02]  /*0fd0*/  ULOP3.LUT UR10, UR10, 0x10000, URZ, 0xfc, !UPT ;  /* 0x000100000a0a7892 */ /* 0x000fe4000f8efcff */
[----:B------:R-:W-:Y:S01]  /*0fe0*/  ULOP3.LUT UR11, UR11, 0x10000, URZ, 0xfc, !UPT ;  /* 0x000100000b0b7892 */ /* 0x000fe2000f8efcff */
[----:B-----5:R-:W-:-:S15]  /*0ff0*/  R2UR UR30, R0 ;  /* 0x00000000001e72ca */ /* 0x020fde00000e0000 */
.L_x_16:
[----:B------:R-:W-:Y:S01]  /*1000*/  USHF.L.U32 UR5, UR27, 0x1f, URZ ;  /* 0x0000001f1b057899 */ /* 0x000fe200080006ff */
[----:B------:R-:W-:Y:S01]  /*1010*/  SHF.L.U32 R2, R3, 0x1f, RZ ;  /* 0x0000001f03027819 */ /* 0x000fe200000006ff */
[----:B------:R-:W-:Y:S02]  /*1020*/  ULEA UR6, UR25, UR4, 0x3 ;  /* 0x0000000419067291 */ /* 0x000fe4000f8e18ff */
[----:B-1----:R-:W-:Y:S02]  /*1030*/  ULEA UR7, UR28, UR4, 0x3 ;  /* 0x000000041c077291 */ /* 0x002fe4000f8e18ff */
[----:B----4-:R-:W-:Y:S01]  /*1040*/  MOV R0, UR5 ;  /* 0x0000000500007c02 */ /* 0x010fe20008000f00 */
[----:B------:R-:W-:Y:S02]  /*1050*/  ULEA UR9, UR28, UR30, 0x14 ;  /* 0x0000001e1c097291 */ /* 0x000fe4000f8ea0ff */
[----:B------:R-:W-:Y:S02]  /*1060*/  UIADD3 UR13, UPT, UPT, UR29, UR13, URZ ;  /* 0x0000000d1d0d7290 */ /* 0x000fe4000fffe0ff */
[----:B-----5:R1:W5:Y:S01]  /*1070*/  SYNCS.PHASECHK.TRANS64.TRYWAIT P1, [UR6], R0 ;  /* 0x00000000ff0075a7 */ /* 0x0203620008021106 */
[----:B------:R-:W-:Y:S01]  /*1080*/  UPLOP3.LUT UP3, UPT, UPT, UPT, UPT, 0x40, 0x4 ;  /* 0x000000000004789c */ /* 0x000fe20003f6e870 */
[----:B------:R-:W4:Y:S02]  /*1090*/  SYNCS.PHASECHK.TRANS64.TRYWAIT P0, [UR7+0x50], R2 ;  /* 0x00005002ff0075a7 */ /* 0x000f240008001107 */
[----:B-1--45:R-:W-:Y:S08]  /*10a0*/  @!P0 BRA `(.L_x_12) ;  /* 0x0000002c00488947 */ /* 0x032ff00003800000 */
.L_x_37:
[----:B------:R-:W-:-:S05]  /*10b0*/  UMOV UR23, URZ ;  /* 0x000000ff00177c82 */ /* 0x000fca0008000000 */
.L_x_15:
[----:B------:R-:W-:Y:S02]  /*10c0*/  UIADD3 UR12, UPT, UPT, UR25, 0x1, URZ ;  /* 0x00000001190c7890 */ /* 0x000fe4000fffe0ff */
[----:B------:R-:W-:Y:S02]  /*10d0*/  UISETP.GT.U32.AND UP0, UPT, UR23, 0x3e, UPT ;  /* 0x0000003e1700788c */ /* 0x000fe4000bf04070 */
[----:B----4-:R-:W-:Y:S02]  /*10e0*/  ULEA UR44, UR25, UR11, 0xb ;  /* 0x0000000b192c7291 */ /* 0x010fe4000f8e58ff */
[----:B------:R-:W-:Y:S02]  /*10f0*/  ULEA UR42, UR25, UR10, 0x9 ;  /* 0x0000000a192a7291 */ /* 0x000fe4000f8e48ff */
[----:B------:R-:W-:Y:S01]  /*1100*/  ULEA UR5, UR25, UR4, 0x3 ;  /* 0x0000000419057291 */ /* 0x000fe2000f8e18ff */
[----:B------:R-:W-:Y:S01]  /*1110*/  PLOP3.LUT P0, PT, PT, PT, UP0, 0x80, 0x8 ;  /* 0x000000000008781c */ /* 0x000fe20003f0f008 */
[----:B------:R-:W-:Y:S02]  /*1120*/  UISETP.NE.AND UP1, UPT, UR12, 0x4, UPT ;  /* 0x000000040c00788c */ /* 0x000fe4000bf25270 */
[----:B------:R-:W-:Y:S02]  /*1130*/  UIADD3 UR38, UPT, UPT, UR44, 0x2, URZ ;  /* 0x000000022c267890 */ /* 0x000fe4000fffe0ff */
[----:B------:R-:W-:Y:S02]  /*1140*/  UIADD3 UR26, UPT, UPT, UR42, 0x2, URZ ;  /* 0x000000022a1a7890 */ /* 0x000fe4000fffe0ff */
[----:B------:R-:W-:Y:S02]  /*1150*/  UIADD3 UR24, UPT, UPT, UR44, 0x4, URZ ;  /* 0x000000042c187890 */ /* 0x000fe4000fffe0ff */
[----:B------:R-:W-:Y:S02]  /*1160*/  UIADD3 UR22, UPT, UPT, UR42, 0x4, URZ ;  /* 0x000000042a167890 */ /* 0x000fe4000fffe0ff */
[----:B------:R-:W-:Y:S02]  /*1170*/  UIADD3 UR6, UPT, UPT, UR44, 0x6, URZ ;  /* 0x000000062c067890 */ /* 0x000fe4000fffe0ff */
[----:B------:R-:W-:Y:S02]  /*1180*/  UIADD3 UR8, UPT, UPT, UR42, 0x6, URZ ;  /* 0x000000062a087890 */ /* 0x000fe4000fffe0ff */
[----:B------:R-:W-:Y:S02]  /*1190*/  UIADD3 UR21, UPT, UPT, UR5, 0x20, URZ ;  /* 0x0000002005157890 */ /* 0x000fe4000fffe0ff */
[----:B------:R-:W-:Y:S02]  /*11a0*/  USEL UR14, URZ, 0x1, UP1 ;  /* 0x00000001ff0e7887 */ /* 0x000fe40008800000 */
[----:B------:R-:W-:Y:S01]  /*11b0*/  USEL UR25, UR12, URZ, UP1 ;  /* 0x000000ff0c197287 */ /* 0x000fe20008800000 */
[----:B------:R-:W-:Y:S01]  /*11c0*/  UMOV UR45, 0x40004040 ;  /* 0x40004040002d7882 */ /* 0x000fe20000000000 */
[----:B------:R-:W-:Y:S01]  /*11d0*/  UMOV UR43, 0x40004040 ;  /* 0x40004040002b7882 */ /* 0x000fe20000000000 */
[----:B------:R-:W-:Y:S01]  /*11e0*/  UMOV UR39, 0x40004040 ;  /* 0x4000404000277882 */ /* 0x000fe20000000000 */
[----:B-----5:R-:W-:Y:S08]  /*11f0*/  @P1 BRA `(.L_x_13) ;  /* 0x0000000000101947 */ /* 0x020ff00003800000 */
[----:B------:R-:W-:Y:S06]  /*1200*/  USHF.L.U32 UR12, UR27, 0x1f, URZ ;  /* 0x0000001f1b0c7899 */ /* 0x000fec00080006ff */
[----:B-1----:R-:W-:Y:S04]  /*1210*/  MOV R0, UR12 ;  /* 0x0000000c00007c02 */ /* 0x002fe80008000f00 */
[----:B------:R-:W1:Y:S02]  /*1220*/  SYNCS.PHASECHK.TRANS64.TRYWAIT P1, [UR5], R0 ;  /* 0x00000000ff0075a7 */ /* 0x000e640008021105 */
[----:B-1----:R-:W-:Y:S05]  /*1230*/  @!P1 BRA `(.L_x_14) ;  /* 0x0000002c00049947 */ /* 0x002fea0003800000 */
.L_x_13:
[----:B------:R-:W-:Y:S01]  /*1240*/  ULOP3.LUT UR27, UR27, UR14, URZ, 0x3c, !UPT ;  /* 0x0000000e1b1b7292 */ /* 0x000fe2000f8e3cff */
[----:B------:R-:W-:Y:S01]  /*1250*/  PLOP3.LUT P1, PT, PT, PT, PT, 0x80, 0x8 ;  /* 0x000000000008781c */ /* 0x000fe20003f2f070 */
[----:B------:R-:W-:Y:S01]  /*1260*/  UIADD3 UR23, UPT, UPT, UR23, 0x1, URZ ;  /* 0x0000000117177890 */ /* 0x000fe2000fffe0ff */
[----:B------:R4:W-:Y:S01]  /*1270*/  UTCHMMA gdesc[UR42], gdesc[UR44], tmem[UR9], tmem[UR40], idesc[UR41], UP3 ;  /* 0x00ff282c2a0075ea */ /* 0x0009e20009800009 */
[----:B------:R-:W-:Y:S02]  /*1280*/  @!UP0 USHF.L.U32 UR5, UR27, 0x1f, URZ ;  /* 0x0000001f1b058899 */ /* 0x000fe400080006ff */
[----:B------:R-:W-:Y:S01]  /*1290*/  UPLOP3.LUT UP3, UPT, UPT, UPT, UPT, 0x80, 0x8 ;  /* 0x000000000008789c */ /* 0x000fe20003f6f070 */
[----:B------:R-:W-:Y:S01]  /*12a0*/  UMOV UR52, UR6 ;  /* 0x0000000600347c82 */ /* 0x000fe20008000000 */
[----:B------:R-:W-:Y:S02]  /*12b0*/  @!UP0 ULEA UR6, UR25, UR4, 0x3 ;  /* 0x0000000419068291 */ /* 0x000fe4000f8e18ff */
[----:B-1----:R-:W-:Y:S01]  /*12c0*/  MOV R0, UR5 ;  /* 0x0000000500007c02 */ /* 0x002fe20008000f00 */
[----:B------:R-:W-:Y:S01]  /*12d0*/  UMOV UR46, UR26 ;  /* 0x0000001a002e7c82 */ /* 0x000fe20008000000 */
[----:B------:R-:W-:Y:S01]  /*12e0*/  UMOV UR47, 0x40004040 ;  /* 0x40004040002f7882 */ /* 0x000fe20000000000 */
[----:B------:R-:W-:Y:S01]  /*12f0*/  UMOV UR48, UR24 ;  /* 0x0000001800307c82 */ /* 0x000fe20008000000 */
[----:B------:R-:W-:Y:S01]  /*1300*/  UMOV UR49, 0x40004040 ;  /* 0x4000404000317882 */ /* 0x000fe20000000000 */
[----:B------:R-:W-:Y:S01]  /*1310*/  UMOV UR50, UR22 ;  /* 0x0000001600327c82 */ /* 0x000fe20008000000 */
[----:B------:R-:W-:Y:S01]  /*1320*/  UMOV UR51, 0x40004040 ;  /* 0x4000404000337882 */ /* 0x000fe20000000000 */
[----:B------:R4:W-:Y:S01]  /*1330*/  UTCHMMA gdesc[UR46], gdesc[UR38], tmem[UR9], tmem[UR36], idesc[UR37], UPT ;  /* 0x00ff24262e0075ea */ /* 0x0009e2000b800009 */
[----:B------:R-:W-:Y:S01]  /*1340*/  UMOV UR53, 0x40004040 ;  /* 0x4000404000357882 */ /* 0x000fe20000000000 */
[----:B------:R-:W-:Y:S01]  /*1350*/  UMOV UR54, UR8 ;  /* 0x0000000800367c82 */ /* 0x000fe20008000000 */
[----:B------:R-:W-:Y:S01]  /*1360*/  UMOV UR55, 0x40004040 ;  /* 0x4000404000377882 */ /* 0x000fe20000000000 */
[----:B------:R4:W-:Y:S01]  /*1370*/  UTCHMMA gdesc[UR50], gdesc[UR48], tmem[UR9], tmem[UR34], idesc[UR35], UPT ;  /* 0x00ff2230320075ea */ /* 0x0009e2000b800009 */
[----:B------:R4:W-:Y:S01]  /*1380*/  UTCHMMA gdesc[UR54], gdesc[UR52], tmem[UR9], tmem[UR32], idesc[UR33], UPT ;  /* 0x00ff2034360075ea */ /* 0x0009e2000b800009 */
[----:B------:R4:W-:Y:S01]  /*1390*/  UTCBAR [UR21], URZ ;  /* 0x000000ff150073e9 */ /* 0x0009e200080000ff */
[----:B------:R4:W5:Y:S01]  /*13a0*/  @!P0 SYNCS.PHASECHK.TRANS64.TRYWAIT P1, [UR6], R0 ;  /* 0x00000000ff0085a7 */ /* 0x0009620008021106 */
[----:B------:R-:W-:Y:S09]  /*13b0*/  UISETP.NE.AND UP0, UPT, UR23, 0x40, UPT ;  /* 0x000000401700788c */ /* 0x000ff2000bf05270 */
[----:B------:R-:W-:Y:S05]  /*13c0*/  BRA.U UP0, `(.L_x_15) ;  /* 0xfffffffd003c7547 */ /* 0x000fea000b83ffff */
[----:B------:R-:W-:Y:S02]  /*13d0*/  UIADD3 UR7, UPT, UPT, UR7, 0x40, URZ ;  /* 0x0000004007077890 */ /* 0x000fe4000fffe0ff */
[----:B------:R-:W-:-:S04]  /*13e0*/  UIADD3 UR28, UPT, UPT, UR28, 0x1, URZ ;  /* 0x000000011c1c7890 */ /* 0x000fc8000fffe0ff */
[----:B------:R-:W-:-:S03]  /*13f0*/  UISETP.NE.AND UP0, UPT, UR28, 0x2, UPT ;  /* 0x000000021c00788c */ /* 0x000fc6000bf05270 */
[----:B------:R1:W-:Y:S01]  /*1400*/  UTCBAR [UR7], URZ ;  /* 0x000000ff070073e9 */ /* 0x0003e200080000ff */
[----:B------:R-:W-:Y:S02]  /*1410*/  USEL UR28, UR28, URZ, UP0 ;  /* 0x000000ff1c1c7287 */ /* 0x000fe40008000000 */
[----:B------:R-:W-:Y:S02]  /*1420*/  USEL UR5, URZ, 0x1, UP0 ;  /* 0x00000001ff057887 */ /* 0x000fe40008000000 */
[----:B------:R-:W-:-:S04]  /*1430*/  UISETP.GE.AND UP0, UPT, UR13, 0x400, UPT ;  /* 0x000004000d00788c */ /* 0x000fc8000bf06270 */
[----:B------:R-:W-:-:S05]  /*1440*/  LOP3.LUT R3, R3, UR5, RZ, 0x3c, !PT ;  /* 0x0000000503037c12 */ /* 0x000fca000f8e3cff */
[----:B------:R-:W-:Y:S05]  /*1450*/  BRA.U !UP0, `(.L_x_16) ;  /* 0xfffffff908e87547 */ /* 0x000fea000b83ffff */
[----:B-1----:R-:W-:Y:S02]  /*1460*/  UIADD3 UR7, UPT, UPT, UR28, 0x1, URZ ;  /* 0x000000011c077890 */ /* 0x002fe4000fffe0ff */
.L_x_11:
[----:B------:R-:W1:Y:S02]  /*1470*/  S2UR UR5, SR_CgaCtaId ;  /* 0x00000000000579c3 */ /* 0x000e640000008800 */
[----:B-1----:R-:W-:-:S04]  /*1480*/  ULOP3.LUT UR4, UR5, 0x1, URZ, 0xc0, !UPT ;  /* 0x0000000105047892 */ /* 0x002fc8000f8ec0ff */
[----:B------:R-:W-:-:S09]  /*1490*/  UISETP.NE.U32.AND UP0, UPT, UR4, 0x1, UPT ;  /* 0x000000010400788c */ /* 0x000fd2000bf05070 */
[----:B------:R-:W-:Y:S05]  /*14a0*/  BRA.U !UP0, `(.L_x_10) ;  /* 0x0000000108287547 */ /* 0x000fea000b800000 */
[----:B------:R-:W-:Y:S01]  /*14b0*/  UISETP.NE.AND UP0, UPT, UR7, 0x2, UPT ;  /* 0x000000020700788c */ /* 0x000fe2000bf05270 */
[----:B------:R-:W-:-:S03]  /*14c0*/  UMOV UR4, 0x400 ;  /* 0x0000040000047882 */ /* 0x000fc60000000000 */
[----:B------:R-:W-:Y:S02]  /*14d0*/  USEL UR6, URZ, 0x1, UP0 ;  /* 0x00000001ff067887 */ /* 0x000fe40008000000 */
[----:B------:R-:W-:Y:S02]  /*14e0*/  USEL UR7, UR7, URZ, UP0 ;  /* 0x000000ff07077287 */ /* 0x000fe40008000000 */
[----:B------:R-:W-:Y:S02]  /*14f0*/  ULEA UR4, UR5, UR4, 0x18 ;  /* 0x0000000405047291 */ /* 0x000fe4000f8ec0ff */
[----:B------:R-:W-:Y:S02]  /*1500*/  LOP3.LUT R3, R3, UR6, RZ, 0x3c, !PT ;  /* 0x0000000603037c12 */ /* 0x000fe4000f8e3cff */
[----:B------:R-:W-:Y:S02]  /*1510*/  ULEA UR4, UR7, UR4, 0x3 ;  /* 0x0000000407047291 */ /* 0x000fe4000f8e18ff */
[----:B------:R-:W-:-:S07]  /*1520*/  SHF.L.U32 R2, R3, 0x1f, RZ ;  /* 0x0000001f03027819 */ /* 0x000fce00000006ff */
[----:B------:R-:W1:Y:S02]  /*1530*/  SYNCS.PHASECHK.TRANS64.TRYWAIT P0, [UR4+0x50], R2 ;  /* 0x00005002ff0075a7 */ /* 0x000e640008001104 */
[----:B-1----:R-:W-:Y:S05]  /*1540*/  @!P0 BRA `(.L_x_17) ;  /* 0x0000002800608947 */ /* 0x002fea0003800000 */
.L_x_10:
[----:B------:R-:W-:-:S13]  /*1550*/  ISETP.GT.AND P0, PT, R4, 0x3, PT ;  /* 0x000000030400780c */ /* 0x000fda0003f04270 */
[----:B-1234-:R-:W-:Y:S05]  /*1560*/  @P0 EXIT ;  /* 0x000000000000094d */ /* 0x01efea0003800000 */
[----:B------:R-:W-:Y:S05]  /*1570*/  BRA.U !UP2, `(.L_x_18) ;  /* 0x000000010ab87547 */ /* 0x000fea000b800000 */
[----:B------:R-:W1:Y:S01]  /*1580*/  S2UR UR6, SR_CgaCtaId ;  /* 0x00000000000679c3 */ /* 0x000e620000008800 */
[----:B------:R-:W-:Y:S01]  /*1590*/  NOP ;  /* 0x0000000000007918 */ /* 0x000fe20000000000 */
[----:B------:R-:W-:Y:S01]  /*15a0*/  UMOV UR4, 0x40 ;  /* 0x0000004000047882 */ /* 0x000fe20000000000 */
[----:B------:R-:W-:Y:S01]  /*15b0*/  UMOV UR5, 0x400 ;  /* 0x0000040000057882 */ /* 0x000fe20000000000 */
[----:B-1----:R-:W-:Y:S02]  /*15c0*/  ULEA UR4, UR6, UR4, 0x18 ;  /* 0x0000000406047291 */ /* 0x002fe4000f8ec0ff */
[----:B------:R-:W-:-:S07]  /*15d0*/  ULEA UR5, UR6, UR5, 0x18 ;  /* 0x0000000506057291 */ /* 0x000fce000f8ec0ff */
[----:B-----5:R-:W1:Y:S02]  /*15e0*/  LDS.U8 R0, [UR4] ;  /* 0x00000004ff007984 */ /* 0x020e640008000000 */
[----:B-1----:R-:W-:-:S13]  /*15f0*/  ISETP.NE.AND P0, PT, R0, RZ, PT ;  /* 0x000000ff0000720c */ /* 0x002fda0003f05270 */
[----:B------:R-:W-:Y:S05]  /*1600*/  @P0 BRA `(.L_x_19) ;  /* 0x00000000007c0947 */ /* 0x000fea0003800000 */
[----:B------:R-:W-:-:S13]  /*1610*/  ELECT P0, URZ, PT ;  /* 0x0000000000ff782f */ /* 0x000fda0003800000 */
[----:B------:R-:W-:Y:S05]  /*1620*/  @!P0 BRA `(.L_x_20) ;  /* 0x0000000000848947 */ /* 0x000fea0003800000 */
[----:B------:R-:W-:Y:S01]  /*1630*/  UMOV UR4, 0x8 ;  /* 0x0000000800047882 */ /* 0x000fe20000000000 */
[----:B------:R-:W-:-:S04]  /*1640*/  IMAD.MOV.U32 R2, RZ, RZ, 0xff ;  /* 0x000000ffff027424 */ /* 0x000fc800078e00ff */
[----:B------:R-:W-:Y:S04]  /*1650*/  DEPBAR.LE SB1, 0x36 ;  /* 0x00009d800000791a */ /* 0x000fe80000000000 */
[----:B------:R-:W1:Y:S02]  /*1660*/  UTCATOMSWS.FIND_AND_SET.ALIGN UP0, UR4, UR4 ;  /* 0x00000004000475e3 */ /* 0x000e640008000800 */
[----:B-1----:R-:W-:Y:S01]  /*1670*/  PLOP3.LUT P0, PT, PT, PT, UP0, 0x80, 0x8 ;  /* 0x000000000008781c */ /* 0x002fe20003f0f008 */
[----:B------:R-:W-:-:S03]  /*1680*/  IMAD.U32 R7, RZ, RZ, UR4 ;  /* 0x00000004ff077e24 */ /* 0x000fc6000f8e00ff */
[----:B------:R-:W-:-:S04]  /*1690*/  SEL R0, RZ, 0xffffffff, !P0 ;  /* 0xffffffffff007807 */ /* 0x000fc80004000000 */
[----:B------:R-:W-:Y:S01]  /*16a0*/  ISETP.NE.AND P0, PT, R0, RZ, PT ;  /* 0x000000ff0000720c */ /* 0x000fe20003f05270 */
[----:B------:R-:W-:-:S12]  /*16b0*/  IMAD.MOV.U32 R0, RZ, RZ, 0x1 ;  /* 0x00000001ff007424 */ /* 0x000fd800078e00ff */
[----:B------:R-:W-:Y:S05]  /*16c0*/  @P0 BRA `(.L_x_21) ;  /* 0x0000000000240947 */ /* 0x000fea0003800000 */
.L_x_22:
[----:B------:R-:W-:Y:S05]  /*16d0*/  NANOSLEEP 0x64 ;  /* 0x000000640000795d */ /* 0x000fea0003800000 */
[----:B------:R-:W-:-:S05]  /*16e0*/  UMOV UR4, 0x8 ;  /* 0x0000000800047882 */ /* 0x000fca0000000000 */
[----:B------:R-:W-:Y:S04]  /*16f0*/  DEPBAR.LE SB1, 0x36 ;  /* 0x00009d800000791a */ /* 0x000fe80000000000 */
[----:B------:R-:W1:Y:S02]  /*1700*/  UTCATOMSWS.FIND_AND_SET.ALIGN UP0, UR4, UR4 ;  /* 0x00000004000475e3 */ /* 0x000e640008000800 */
[----:B-1----:R-:W-:Y:S01]  /*1710*/  PLOP3.LUT P0, PT, PT, PT, UP0, 0x80, 0x8 ;  /* 0x000000000008781c */ /* 0x002fe20003f0f008 */
[----:B------:R-:W-:-:S03]  /*1720*/  IMAD.U32 R7, RZ, RZ, UR4 ;  /* 0x00000004ff077e24 */ /* 0x000fc6000f8e00ff */
[----:B------:R-:W-:-:S04]  /*1730*/  SEL R3, RZ, 0xffffffff, !P0 ;  /* 0xffffffffff037807 */ /* 0x000fc80004000000 */
[----:B------:R-:W-:-:S13]  /*1740*/  ISETP.NE.AND P0, PT, R3, RZ, PT ;  /* 0x000000ff0300720c */ /* 0x000fda0003f05270 */
[----:B------:R-:W-:Y:S05]  /*1750*/  @!P0 BRA `(.L_x_22) ;  /* 0xfffffffc00dc8947 */ /* 0x000fea000383ffff */
.L_x_21:
[C---:B------:R-:W-:Y:S01]  /*1760*/  VIADD R3, R7.reuse, 0x10 ;  /* 0x0000001007037836 */ /* 0x040fe20000000000 */
[----:B------:R-:W-:Y:S01]  /*1770*/  UMOV UR4, 0x50 ;  /* 0x0000005000047882 */ /* 0x000fe20000000000 */
[----:B------:R-:W-:Y:S01]  /*1780*/  SHF.L.U32 R2, R2, R7, RZ ;  /* 0x0000000702027219 */ /* 0x000fe200000006ff */
[----:B------:R-:W-:Y:S01]  /*1790*/  ULEA UR4, UR6, UR4, 0x18 ;  /* 0x0000000406047291 */ /* 0x000fe2000f8ec0ff */
[----:B------:R-:W-:Y:S01]  /*17a0*/  IMAD.SHL.U32 R7, R7, 0x20, RZ ;  /* 0x0000002007077824 */ /* 0x000fe200078e00ff */
[----:B------:R-:W-:-:S04]  /*17b0*/  SHF.L.U32 R3, R0, R3, RZ ;  /* 0x0000000300037219 */ /* 0x000fc800000006ff */
[----:B------:R-:W-:-:S05]  /*17c0*/  LOP3.LUT R2, R3, R2, RZ, 0xfc, !PT ;  /* 0x0000000203027212 */ /* 0x000fca00078efcff */
[----:B------:R1:W-:Y:S04]  /*17d0*/  ATOMS.OR RZ, [UR4], R2 ;  /* 0x00000002ffff798c */ /* 0x0003e8000b000004 */
[----:B------:R1:W-:Y:S01]  /*17e0*/  STS [UR5+0x68], R7 ;  /* 0x00006807ff007988 */ /* 0x0003e20008000805 */
[----:B------:R-:W-:Y:S05]  /*17f0*/  BRA `(.L_x_20) ;  /* 0x0000000000107947 */ /* 0x000fea0003800000 */
.L_x_19:
[----:B------:R-:W-:Y:S02]  /*1800*/  MOV R0, 0xffffffff ;  /* 0xffffffff00007802 */ /* 0x000fe40000000f00 */
[----:B------:R-:W-:-:S03]  /*1810*/  MOV R2, 0x1840 ;  /* 0x0000184000027802 */ /* 0x000fc60000000f00 */
[----:B------:R1:W-:Y:S04]  /*1820*/  STS [UR5+0x68], R0 ;  /* 0x00006800ff007988 */ /* 0x0003e80008000805 */
[----:B-1----:R-:W-:Y:S05]  /*1830*/  CALL.REL.NOINC `($__internal_1_$__cuda_sm10x_tcgen05_guardrail_trap_phase_invalid_during_alloc) ;  /* 0x0000002400e47944 */ /* 0x002fea0003c00000 */
.L_x_20:
[----:B------:R-:W-:Y:S05]  /*1840*/  WARPSYNC.ALL ;  /* 0x0000000000007948 */ /* 0x000fea0003800000 */
[----:B------:R-:W-:Y:S01]  /*1850*/  NOP ;  /* 0x0000000000007918 */ /* 0x000fe20000000000 */
.L_x_18:
[----:B------:R-:W2:Y:S08]  /*1860*/  S2UR UR4, SR_CgaCtaId ;  /* 0x00000000000479c3 */ /* 0x000eb00000008800 */
[----:B------:R-:W-:Y:S01]  /*1870*/  BAR.SYNC.DEFER_BLOCKING 0x2, 0xa0 ;  /* 0x0082800000007b1d */ /* 0x000fe20000010000 */
[C---:B-----5:R-:W-:Y:S02]  /*1880*/  IMAD.SHL.U32 R0, R5.reuse, 0x80, RZ ;  /* 0x0000008005007824 */ /* 0x060fe400078e00ff */
[----:B------:R-:W-:-:S03]  /*1890*/  IMAD.SHL.U32 R3, R5, 0x40, RZ ;  /* 0x0000004005037824 */ /* 0x000fc600078e00ff */
[----:B------:R-:W-:Y:S02]  /*18a0*/  UMOV UR5, 0x400 ;  /* 0x0000040000057882 */ /* 0x000fe40000000000 */
[----:B------:R-:W3:Y:S01]  /*18b0*/  S2UR UR21, SR_CTAID.Z ;  /* 0x00000000001579c3 */ /* 0x000ee20000002700 */
[----:B------:R-:W-:-:S04]  /*18c0*/  LOP3.LUT R0, R0, 0x780, RZ, 0xc0, !PT ;  /* 0x0000078000007812 */ /* 0x000fc800078ec0ff */
[----:B------:R-:W-:-:S04]  /*18d0*/  LOP3.LUT R0, R0, 0x3800, R3, 0xf8, !PT ;  /* 0x0000380000007812 */ /* 0x000fc800078ef803 */
[----:B------:R-:W-:Y:S01]  /*18e0*/  LOP3.LUT R0, R0, 0x10, R5, 0xf8, !PT ;  /* 0x0000001000007812 */ /* 0x000fe200078ef805 */
[----:B--2---:R-:W-:-:S06]  /*18f0*/  ULEA UR4, UR4, UR5, 0x18 ;  /* 0x0000000504047291 */ /* 0x004fcc000f8ec0ff */
[----:B------:R-:W-:Y:S01]  /*1900*/  VIADD R0, R0, UR4 ;  /* 0x0000000400007c36 */ /* 0x000fe20008000000 */
[----:B---3--:R-:W-:Y:S02]  /*1910*/  UISETP.GT.U32.AND UP0, UPT, UR21, 0x3ff, UPT ;  /* 0x000003ff1500788c */ /* 0x008fe4000bf04070 */
[----:B------:R-:W2:Y:S07]  /*1920*/  LDS R70, [UR4+0x68] ;  /* 0x00006804ff467984 */ /* 0x000eae0008000800 */
[----:B------:R-:W-:Y:S05]  /*1930*/  BRA.U UP0, `(.L_x_23) ;  /* 0x0000002100147547 */ /* 0x000fea000b800000 */
[----:B------:R-:W3:Y:S01]  /*1940*/  LDCU.64 UR4, c[0x0][0x5c0] ;  /* 0x0000b800ff0477ac */ /* 0x000ee20008000a00 */
[C---:B-1----:R-:W-:Y:S02]  /*1950*/  VIADD R2, R0.reuse, 0x8420 ;  /* 0x0000842000027836 */ /* 0x042fe40000000000 */
[C---:B------:R-:W-:Y:S01]  /*1960*/  VIADD R3, R0.reuse, 0x8440 ;  /* 0x0000844000037836 */ /* 0x040fe20000000000 */
[----:B------:R-:W1:Y:S01]  /*1970*/  LDCU.64 UR26, c[0x0][0x5d8] ;  /* 0x0000bb00ff1a77ac */ /* 0x000e620008000a00 */
[C---:B------:R-:W-:Y:S01]  /*1980*/  VIADD R4, R0.reuse, 0x8460 ;  /* 0x0000846000047836 */ /* 0x040fe20000000000 */
[----:B------:R-:W-:Y:S01]  /*1990*/  SHF.R.U32.HI R67, RZ, 0x3, R2 ;  /* 0x00000003ff437819 */ /* 0x000fe20000011602 */
[----:B------:R-:W-:Y:S01]  /*19a0*/  VIADD R7, R0, 0x8400 ;  /* 0x0000840000077836 */ /* 0x000fe20000000000 */
[----:B------:R-:W4:Y:S01]  /*19b0*/  LDCU UR14, c[0x0][0x5cc] ;  /* 0x0000b980ff0e77ac */ /* 0x000f220008000800 */
[----:B------:R-:W-:Y:S01]  /*19c0*/  SHF.R.U32.HI R68, RZ, 0x3, R3 ;  /* 0x00000003ff447819 */ /* 0x000fe20000011603 */
[----:B------:R-:W-:Y:S01]  /*19d0*/  IMAD.U32 R5, R5, 0x10000, RZ ;  /* 0x0001000005057824 */ /* 0x000fe200078e00ff */
[----:B------:R-:W-:Y:S01]  /*19e0*/  LOP3.LUT R67, R2, 0x70, R67, 0x78, !PT ;  /* 0x0000007002437812 */ /* 0x000fe200078e7843 */
[C---:B------:R-:W-:Y:S01]  /*19f0*/  VIADD R2, R0.reuse, 0x460 ;  /* 0x0000046000027836 */ /* 0x040fe20000000000 */
[----:B------:R-:W-:Y:S01]  /*1a00*/  LOP3.LUT R68, R3, 0x70, R68, 0x78, !PT ;  /* 0x0000007003447812 */ /* 0x000fe200078e7844 */
[----:B------:R-:W-:Y:S01]  /*1a10*/  VIADD R3, R0, 0x440 ;  /* 0x0000044000037836 */ /* 0x000fe20000000000 */
[----:B------:R-:W-:Y:S01]  /*1a20*/  LOP3.LUT R5, R5, 0xe00000, RZ, 0xc0, !PT ;  /* 0x00e0000005057812 */ /* 0x000fe200078ec0ff */
[----:B------:R-:W-:Y:S01]  /*1a30*/  IMAD.MOV.U32 R60, RZ, RZ, RZ ;  /* 0x000000ffff3c7224 */ /* 0x000fe200078e00ff */
[----:B------:R-:W-:Y:S01]  /*1a40*/  SHF.R.U32.HI R65, RZ, 0x3, R2 ;  /* 0x00000003ff417819 */ /* 0x000fe20000011602 */
[----:B---3--:R-:W-:Y:S01]  /*1a50*/  UIMAD.WIDE.U32 UR6, UR21, UR5, URZ ;  /* 0x00000005150672a5 */ /* 0x008fe2000f8e00ff */
[----:B------:R-:W-:Y:S01]  /*1a60*/  SHF.R.U32.HI R64, RZ, 0x3, R3 ;  /* 0x00000003ff407819 */ /* 0x000fe20000011603 */
[----:B--2---:R-:W-:Y:S01]  /*1a70*/  IMAD.IADD R62, R70, 0x1, R5 ;  /* 0x00000001463e7824 */ /* 0x004fe200078e0205 */
[----:B------:R-:W-:Y:S01]  /*1a80*/  LOP3.LUT R65, R2, 0x70, R65, 0x78, !PT ;  /* 0x0000007002417812 */ /* 0x000fe200078e7841 */
[----:B------:R-:W-:Y:S01]  /*1a90*/  UIADD3 UR5, UPT, UPT, UR21, -UR7, URZ ;  /* 0x8000000715057290 */ /* 0x000fe2000fffe0ff */
[C---:B------:R-:W-:Y:S01]  /*1aa0*/  VIADD R2, R0.reuse, 0x420 ;  /* 0x0000042000027836 */ /* 0x040fe20000000000 */
[----:B------:R-:W-:Y:S01]  /*1ab0*/  SHF.R.U32.HI R69, RZ, 0x3, R4 ;  /* 0x00000003ff457819 */ /* 0x000fe20000011604 */
[----:B------:R-:W-:Y:S01]  /*1ac0*/  VIADD R0, R0, 0x400 ;  /* 0x0000040000007836 */ /* 0x000fe20000000000 */
[----:B------:R-:W-:Y:S01]  /*1ad0*/  USHF.R.U32.HI UR5, URZ, UR20, UR5 ;  /* 0x00000014ff057299 */ /* 0x000fe20008011605 */
[----:B------:R-:W-:Y:S01]  /*1ae0*/  SHF.R.U32.HI R66, RZ, 0x3, R7 ;  /* 0x00000003ff427819 */ /* 0x000fe20000011607 */
[----:B------:R-:W2:Y:S01]  /*1af0*/  LDCU.64 UR22, c[0x0][0x348] ;  /* 0x00006900ff1677ac */ /* 0x000ea20008000a00 */
[----:B------:R-:W-:-:S02]  /*1b00*/  SHF.R.U32.HI R63, RZ, 0x3, R2 ;  /* 0x00000003ff3f7819 */ /* 0x000fc40000011602 */
[----:B------:R-:W-:Y:S01]  /*1b10*/  SHF.R.U32.HI R61, RZ, 0x3, R0 ;  /* 0x00000003ff3d7819 */ /* 0x000fe20000011600 */
[----:B------:R-:W3:Y:S01]  /*1b20*/  LDCU UR6, c[0x0][0x5d0] ;  /* 0x0000ba00ff0677ac */ /* 0x000ee20008000800 */
[----:B------:R-:W-:Y:S01]  /*1b30*/  LOP3.LUT R64, R3, 0x70, R64, 0x78, !PT ;  /* 0x0000007003407812 */ /* 0x000fe200078e7840 */
[----:B------:R-:W-:Y:S01]  /*1b40*/  IMAD.MOV.U32 R3, RZ, RZ, RZ ;  /* 0x000000ffff037224 */ /* 0x000fe200078e00ff */
[----:B------:R-:W-:Y:S01]  /*1b50*/  LOP3.LUT R69, R4, 0x70, R69, 0x78, !PT ;  /* 0x0000007004457812 */ /* 0x000fe200078e7845 */
[----:B------:R-:W-:Y:S01]  /*1b60*/  UIADD3 UR5, UPT, UPT, UR7, UR5, URZ ;  /* 0x0000000507057290 */ /* 0x000fe2000fffe0ff */
[----:B------:R-:W-:Y:S02]  /*1b70*/  LOP3.LUT R66, R7, 0x70, R66, 0x78, !PT ;  /* 0x0000007007427812 */ /* 0x000fe400078e7842 */
[----:B------:R-:W-:Y:S01]  /*1b80*/  LOP3.LUT R63, R2, 0x70, R63, 0x78, !PT ;  /* 0x00000070023f7812 */ /* 0x000fe200078e783f */
[----:B------:R-:W-:Y:S01]  /*1b90*/  USHF.R.U32.HI UR5, URZ, UR19, UR5 ;  /* 0x00000013ff057299 */ /* 0x000fe20008011605 */
[----:B------:R-:W-:-:S03]  /*1ba0*/  LOP3.LUT R61, R0, 0x70, R61, 0x78, !PT ;  /* 0x00000070003d7812 */ /* 0x000fc600078e783d */
[----:B------:R-:W-:-:S04]  /*1bb0*/  UIADD3 UR5, UPT, UPT, -UR5, URZ, URZ ;  /* 0x000000ff05057290 */ /* 0x000fc8000fffe1ff */
[----:B------:R-:W-:-:S04]  /*1bc0*/  UIMAD UR4, UR4, UR5, UR21 ;  /* 0x00000005040472a4 */ /* 0x000fc8000f8e0215 */
[----:B---3--:R-:W-:-:S04]  /*1bd0*/  UIMAD.WIDE.U32 UR6, UR4, UR6, URZ ;  /* 0x00000006040672a5 */ /* 0x008fc8000f8e00ff */
[----:B------:R-:W-:-:S04]  /*1be0*/  UIADD3 UR5, UPT, UPT, UR4, -UR7, URZ ;  /* 0x8000000704057290 */ /* 0x000fc8000fffe0ff */
[----:B------:R-:W-:-:S04]  /*1bf0*/  USHF.R.U32.HI UR5, URZ, UR18, UR5 ;  /* 0x00000012ff057299 */ /* 0x000fc80008011605 */
[----:B------:R-:W-:Y:S01]  /*1c00*/  UIADD3 UR5, UPT, UPT, UR7, UR5, URZ ;  /* 0x0000000507057290 */ /* 0x000fe2000fffe0ff */
[----:B------:R-:W3:Y:S03]  /*1c10*/  LDCU UR7, c[0x0][0x374] ;  /* 0x00006e80ff0777ac */ /* 0x000ee60008000800 */
[----:B------:R-:W-:Y:S01]  /*1c20*/  USHF.R.U32.HI UR5, URZ, UR17, UR5 ;  /* 0x00000011ff057299 */ /* 0x000fe20008011605 */
[----:B------:R-:W3:Y:S03]  /*1c30*/  LDCU UR6, c[0x0][0x370] ;  /* 0x00006e00ff0677ac */ /* 0x000ee60008000800 */
[----:B-1----:R-:W-:Y:S01]  /*1c40*/  UIMAD.WIDE.U32 UR8, UR5, UR27, URZ ;  /* 0x0000001b050872a5 */ /* 0x002fe2000f8e00ff */
[----:B------:R-:W1:Y:S03]  /*1c50*/  LDCU UR11, c[0x0][0x378] ;  /* 0x00006f00ff0b77ac */ /* 0x000e660008000800 */
[----:B------:R-:W-:-:S04]  /*1c60*/  UIADD3 UR8, UPT, UPT, UR5, -UR9, URZ ;  /* 0x8000000905087290 */ /* 0x000fc8000fffe0ff */
[----:B------:R-:W-:-:S04]  /*1c70*/  USHF.R.U32.HI UR8, URZ, UR16, UR8 ;  /* 0x00000010ff087299 */ /* 0x000fc80008011608 */
[----:B------:R-:W-:Y:S02]  /*1c80*/  UIADD3 UR8, UPT, UPT, UR9, UR8, URZ ;  /* 0x0000000809087290 */ /* 0x000fe4000fffe0ff */
[----:B---3--:R-:W-:Y:S02]  /*1c90*/  UIMAD UR6, UR7, UR6, URZ ;  /* 0x00000006070672a4 */ /* 0x008fe4000f8e02ff */
[----:B------:R-:W-:Y:S02]  /*1ca0*/  USHF.R.U32.HI UR8, URZ, UR15, UR8 ;  /* 0x0000000fff087299 */ /* 0x000fe40008011608 */
[----:B-1----:R-:W-:Y:S02]  /*1cb0*/  UIMAD UR11, UR6, UR11, URZ ;  /* 0x0000000b060b72a4 */ /* 0x002fe4000f8e02ff */
[----:B------:R-:W-:Y:S01]  /*1cc0*/  UIADD3 UR8, UPT, UPT, -UR8, URZ, URZ ;  /* 0x000000ff08087290 */ /* 0x000fe2000fffe1ff */
[----:B------:R-:W-:-:S03]  /*1cd0*/  UMOV UR7, URZ ;  /* 0x000000ff00077c82 */ /* 0x000fc60008000000 */
[----:B------:R-:W-:Y:S02]  /*1ce0*/  UIMAD UR26, UR26, UR8, UR5 ;  /* 0x000000081a1a72a4 */ /* 0x000fe4000f8e0205 */
[----:B------:R-:W-:-:S04]  /*1cf0*/  UIADD3 UR5, UPT, UPT, -UR5, URZ, URZ ;  /* 0x000000ff05057290 */ /* 0x000fc8000fffe1ff */
[----:B--2-4-:R-:W-:-:S12]  /*1d00*/  UIMAD UR14, UR14, UR5, UR4 ;  /* 0x000000050e0e72a4 */ /* 0x014fd8000f8e0204 */
.L_x_27:
[----:B------:R-:W1:Y:S01]  /*1d10*/  S2R R0, SR_CgaCtaId ;  /* 0x0000000000007919 */ /* 0x000e620000008800 */
[----:B------:R-:W-:Y:S01]  /*1d20*/  MOV R5, 0x400 ;  /* 0x0000040000057802 */ /* 0x000fe20000000f00 */
[----:B------:R-:W2:Y:S01]  /*1d30*/  S2UR UR24, SR_CgaCtaId ;  /* 0x00000000001879c3 */ /* 0x000ea20000008800 */
[----:B------:R-:W-:Y:S02]  /*1d40*/  UIADD3 UR30, UP1, UPT, UR22, 0x140, URZ ;  /* 0x00000140161e7890 */ /* 0x000fe4000ff3e0ff */
[----:B------:R-:W-:Y:S01]  /*1d50*/  UIADD3 UR28, UP0, UPT, UR22, 0x1c0, URZ ;  /* 0x000001c0161c7890 */ /* 0x000fe2000ff1e0ff */
[----:B------:R-:W-:Y:S01]  /*1d60*/  UMOV UR4, 0x400 ;  /* 0x0000040000047882 */ /* 0x000fe20000000000 */
[----:B------:R-:W-:Y:S01]  /*1d70*/  UIADD3.X UR31, UPT, UPT, URZ, UR23, URZ, UP1, !UPT ;  /* 0x00000017ff1f7290 */ /* 0x000fe20008ffe4ff */
[----:B------:R-:W3:Y:S01]  /*1d80*/  LDCU UR25, c[0x0][0x5e4] ;  /* 0x0000bc80ff1977ac */ /* 0x000ee20008000800 */
[----:B------:R-:W-:Y:S02]  /*1d90*/  USHF.L.U32 UR14, UR14, 0x6, URZ ;  /* 0x000000060e0e7899 */ /* 0x000fe400080006ff */
[----:B------:R-:W-:-:S02]  /*1da0*/  UIADD3.X UR29, UPT, UPT, URZ, UR23, URZ, UP0, !UPT ;  /* 0x00000017ff1d7290 */ /* 0x000fc400087fe4ff */
[----:B------:R-:W-:Y:S02]  /*1db0*/  UPLOP3.LUT UP1, UPT, UPT, UPT, UPT, 0x80, 0x8 ;  /* 0x000000000008789c */ /* 0x000fe40003f2f070 */
[----:B--2---:R-:W-:Y:S01]  /*1dc0*/  ULEA UR24, UR24, UR4, 0x18 ;  /* 0x0000000418187291 */ /* 0x004fe2000f8ec0ff */
[----:B-1----:R-:W-:Y:S01]  /*1dd0*/  LEA R0, R0, R5, 0x18 ;  /* 0x0000000500007211 */ /* 0x002fe200078ec0ff */
[----:B------:R-:W-:-:S04]  /*1de0*/  IMAD.U32 R5, R60, -0x80000000, RZ ;  /* 0x800000003c057824 */ /* 0x000fc800078e00ff */
[----:B------:R-:W-:-:S04]  /*1df0*/  IMAD R0, R3, 0x8, R0 ;  /* 0x0000000803007824 */ /* 0x000fc800078e0200 */
[----:B------:R-:W1:Y:S02]  /*1e00*/  SYNCS.PHASECHK.TRANS64.TRYWAIT P0, [R0+URZ+0x40], R5 ;  /* 0x00004005000075a7 */ /* 0x000e6400080011ff */
[----:B-1-3--:R-:W-:Y:S05]  /*1e10*/  @!P0 BRA `(.L_x_24) ;  /* 0x0000002000488947 */ /* 0x00afea0003800000 */
.L_x_41:
[----:B------:R-:W-:Y:S01]  /*1e20*/  LEA R2, R3, R62, 0x14 ;  /* 0x0000003e03027211 */ /* 0x000fe200078ea0ff */
[----:B------:R-:W-:-:S06]  /*1e30*/  UMOV UR5, URZ ;  /* 0x000000ff00057c82 */ /* 0x000fcc0008000000 */
.L_x_26:
[----:B------:R-:W-:Y:S02]  /*1e40*/  USHF.L.U32 UR13, UR5, 0x6, URZ ;  /* 0x00000006050d7899 */ /* 0x000fe400080006ff */
[----:B------:R-:W-:Y:S02]  /*1e50*/  ULEA UR6, UR7, UR5, 0x2 ;  /* 0x0000000507067291 */ /* 0x000fe4000f8e10ff */
[----:B------:R-:W-:Y:S02]  /*1e60*/  USHF.R.U32.HI UR8, URZ, 0x1, UR5 ;  /* 0x00000001ff087899 */ /* 0x000fe40008011605 */
[----:B--2---:R-:W-:Y:S01]  /*1e70*/  IADD3 R4, PT, PT, R2, UR13, RZ ;  /* 0x0000000d02047c10 */ /* 0x004fe2000fffe0ff */
[----:B------:R-:W-:Y:S02]  /*1e80*/  USHF.R.S32.HI UR12, URZ, 0x1f, UR6 ;  /* 0x0000001fff0c7899 */ /* 0x000fe40008011406 */
[----:B------:R-:W-:Y:S01]  /*1e90*/  ULEA UR8, UR7, UR8, 0x2 ;  /* 0x0000000807087291 */ /* 0x000fe2000f8e10ff */
[----:B------:R-:W-:Y:S01]  /*1ea0*/  R2UR UR4, R4 ;  /* 0x00000000040472ca */ /* 0x000fe200000e0000 */
[----:B------:R-:W-:-:S04]  /*1eb0*/  ULEA.HI UR12, UR12, UR6, URZ, 0x2 ;  /* 0x000000060c0c7291 */ /* 0x000fc8000f8f10ff */
[----:B------:R-:W-:-:S04]  /*1ec0*/  ULOP3.LUT UR12, UR12, 0xfffffffc, URZ, 0xc0, !UPT ;  /* 0xfffffffc0c0c7892 */ /* 0x000fc8000f8ec0ff */
[----:B------:R-:W-:Y:S02]  /*1ed0*/  UIADD3 UR12, UPT, UPT, UR6, -UR12, URZ ;  /* 0x8000000c060c7290 */ /* 0x000fe4000fffe0ff */
[----:B------:R-:W-:Y:S02]  /*1ee0*/  UIADD3 UR6, UPT, UPT, UR6, 0x1, URZ ;  /* 0x0000000106067890 */ /* 0x000fe4000fffe0ff */
[----:B------:R-:W2:Y:S02]  /*1ef0*/  LDTM.16dp256bit.x8 R16, tmem[UR4+0x40] ;  /* 0x00004004001079ee */ /* 0x000ea400081a0000 */
[----:B--2---:R-:W-:Y:S01]  /*1f00*/  FMUL R58, R37, UR25 ;  /* 0x00000019253a7c20 */ /* 0x004fe20008400000 */
[----:B------:R-:W-:Y:S01]  /*1f10*/  FMUL R9, R36, UR25 ;  /* 0x0000001924097c20 */ /* 0x000fe20008400000 */
[----:B------:R-:W-:Y:S01]  /*1f20*/  FMUL R32, R32, UR25 ;  /* 0x0000001920207c20 */ /* 0x000fe20008400000 */
[----:B------:R-:W-:Y:S01]  /*1f30*/  FMUL R33, R33, UR25 ;  /* 0x0000001921217c20 */ /* 0x000fe20008400000 */
[----:B-1----:R-:W-:Y:S01]  /*1f40*/  FMUL R5, R58, -1.4426950216293334961 ;  /* 0xbfb8aa3b3a057820 */ /* 0x002fe20000400000 */
[----:B------:R-:W-:Y:S01]  /*1f50*/  FMUL R14, R9, -1.4426950216293334961 ;  /* 0xbfb8aa3b090e7820 */ /* 0x000fe20000400000 */
[----:B------:R-:W-:Y:S01]  /*1f60*/  FMUL R35, R35, UR25 ;  /* 0x0000001923237c20 */ /* 0x000fe20008400000 */
[----:B------:R-:W-:Y:S01]  /*1f70*/  FMUL R34, R34, UR25 ;  /* 0x0000001922227c20 */ /* 0x000fe20008400000 */
[----:B------:R-:W-:Y:S01]  /*1f80*/  FMUL R48, R32, -1.4426950216293334961 ;  /* 0xbfb8aa3b20307820 */ /* 0x000fe20000400000 */
[----:B------:R-:W-:Y:S01]  /*1f90*/  FMUL R27, R27, UR25 ;  /* 0x000000191b1b7c20 */ /* 0x000fe20008400000 */
[----:B------:R-:W1:Y:S01]  /*1fa0*/  MUFU.EX2 R5, R5 ;  /* 0x0000000500057308 */ /* 0x000e620000000800 */
[----:B------:R-:W-:Y:S01]  /*1fb0*/  FMUL R23, R23, UR25 ;  /* 0x0000001917177c20 */ /* 0x000fe20008400000 */
[----:B------:R-:W-:Y:S01]  /*1fc0*/  FMUL R8, R33, -1.4426950216293334961 ;  /* 0xbfb8aa3b21087820 */ /* 0x000fe20000400000 */
[----:B------:R-:W-:Y:S01]  /*1fd0*/  FMUL R7, R35, -1.4426950216293334961 ;  /* 0xbfb8aa3b23077820 */ /* 0x000fe20000400000 */
[----:B------:R-:W-:Y:S01]  /*1fe0*/  FMUL R15, R34, -1.4426950216293334961 ;  /* 0xbfb8aa3b220f7820 */ /* 0x000fe20000400000 */
[----:B------:R-:W-:Y:S01]  /*1ff0*/  FMUL R25, R25, UR25 ;  /* 0x0000001919197c20 */ /* 0x000fe20008400000 */
[----:B------:R-:W-:Y:S01]  /*2000*/  FMUL R26, R26, UR25 ;  /* 0x000000191a1a7c20 */ /* 0x000fe20008400000 */
[----:B------:R-:W-:Y:S01]  /*2010*/  FMUL R29, R29, UR25 ;  /* 0x000000191d1d7c20 */ /* 0x000fe20008400000 */
[----:B------:R-:W2:Y:S01]  /*2020*/  MUFU.EX2 R14, R14 ;  /* 0x0000000e000e7308 */ /* 0x000ea20000000800 */
[----:B------:R-:W-:Y:S01]  /*2030*/  FMUL R31, R31, UR25 ;  /* 0x000000191f1f7c20 */ /* 0x000fe20008400000 */
        /* <DEDUP_REMOVED lines=10> */
[----:B------:R-:W-:Y:S01]  /*20e0*/  FMUL R12, R27, -1.4426950216293334961 ;  /* 0xbfb8aa3b1b0c7820 */ /* 0x000fe20000400000 */
[----:B------:R-:W-:Y:S01]  /*20f0*/  FMUL R37, R23, -1.4426950216293334961 ;  /* 0xbfb8aa3b17257820 */ /* 0x000fe20000400000 */
[----:B------:R-:W3:Y:S01]  /*2100*/  MUFU.EX2 R48, R48 ;  /* 0x0000003000307308 */ /* 0x000ee20000000800 */
[----:B------:R-:W-:Y:S01]  /*2110*/  FMUL R13, R25, -1.4426950216293334961 ;  /* 0xbfb8aa3b190d7820 */ /* 0x000fe20000400000 */
        /* <DEDUP_REMOVED lines=12> */
[----:B-1----:R-:W-:Y:S01]  /*21e0*/  FADD R5, R5, 1 ;  /* 0x3f80000005057421 */ /* 0x002fe20000000000 */
[----:B------:R-:W1:Y:S01]  /*21f0*/  MUFU.EX2 R8, R8 ;  /* 0x0000000800087308 */ /* 0x000e620000000800 */
[----:B--2---:R-:W-:Y:S01]  /*2200*/  FADD R14, R14, 1 ;  /* 0x3f8000000e0e7421 */ /* 0x004fe20000000000 */
[----:B------:R-:W-:Y:S01]  /*2210*/  FMUL R56, R24, -1.4426950216293334961 ;  /* 0xbfb8aa3b18387820 */ /* 0x000fe20000400000 */
[----:B---3--:R-:W-:Y:S01]  /*2220*/  FADD R48, R48, 1 ;  /* 0x3f80000030307421 */ /* 0x008fe20000000000 */
[----:B------:R-:W-:Y:S01]  /*2230*/  FMUL R38, R38, UR25 ;  /* 0x0000001926267c20 */ /* 0x000fe20008400000 */
[----:B------:R-:W-:Y:S01]  /*2240*/  FMUL R39, R39, UR25 ;  /* 0x0000001927277c20 */ /* 0x000fe20008400000 */
[----:B------:R-:W-:Y:S01]  /*2250*/  FMUL R42, R42, UR25 ;  /* 0x000000192a2a7c20 */ /* 0x000fe20008400000 */
[----:B------:R-:W-:Y:S01]  /*2260*/  FMUL R47, R47, UR25 ;  /* 0x000000192f2f7c20 */ /* 0x000fe20008400000 */
[----:B------:R-:W2:Y:S01]  /*2270*/  MUFU.EX2 R7, R7 ;  /* 0x0000000700077308 */ /* 0x000ea20000000800 */
[----:B------:R-:W-:-:S07]  /*2280*/  FMUL R46, R46, UR25 ;  /* 0x000000192e2e7c20 */ /* 0x000fce0008400000 */
[----:B------:R-:W3:Y:S01]  /*2290*/  MUFU.EX2 R15, R15 ;  /* 0x0000000f000f7308 */ /* 0x000ee20000000800 */
[----:B-1----:R-:W-:-:S07]  /*22a0*/  FADD R8, R8, 1 ;  /* 0x3f80000008087421 */ /* 0x002fce0000000000 */
[----:B------:R-:W-:Y:S01]  /*22b0*/  MUFU.EX2 R12, R12 ;  /* 0x0000000c000c7308 */ /* 0x000fe20000000800 */
[----:B--2---:R-:W-:-:S07]  /*22c0*/  FADD R7, R7, 1 ;  /* 0x3f80000007077421 */ /* 0x004fce0000000000 */
[----:B------:R-:W1:Y:S01]  /*22d0*/  MUFU.EX2 R37, R37 ;  /* 0x0000002500257308 */ /* 0x000e620000000800 */
[----:B---3--:R-:W-:-:S07]  /*22e0*/  FADD R15, R15, 1 ;  /* 0x3f8000000f0f7421 */ /* 0x008fce0000000000 */
[----:B------:R-:W2:Y:S08]  /*22f0*/  MUFU.RCP R59, R5 ;  /* 0x00000005003b7308 */ /* 0x000eb00000001000 */
[----:B------:R-:W3:Y:S01]  /*2300*/  MUFU.EX2 R13, R13 ;  /* 0x0000000d000d7308 */ /* 0x000ee20000000800 */
[----:B-1----:R-:W-:-:S07]  /*2310*/  FADD R4, R37, 1 ;  /* 0x3f80000025047421 */ /* 0x002fce0000000000 */
[----:B------:R-:W1:Y:S01]  /*2320*/  MUFU.EX2 R49, R49 ;  /* 0x0000003100317308 */ /* 0x000e620000000800 */
[C---:B--2---:R-:W-:Y:S01]  /*2330*/  FMUL R59, R58.reuse, R59 ;  /* 0x0000003b3a3b7220 */ /* 0x044fe20000400000 */
[----:B------:R-:W-:-:S06]  /*2340*/  F2FP.BF16.F32.PACK_AB R58, R58, R9 ;  /* 0x000000093a3a723e */ /* 0x000fcc00000010ff */
[----:B------:R-:W2:Y:S01]  /*2350*/  MUFU.EX2 R11, R11 ;  /* 0x0000000b000b7308 */ /* 0x000ea20000000800 */
[----:B---3--:R-:W-:-:S07]  /*2360*/  FADD R88, R13, 1 ;  /* 0x3f8000000d587421 */ /* 0x008fce0000000000 */
[----:B------:R-:W-:Y:S01]  /*2370*/  MUFU.EX2 R10, R10 ;  /* 0x0000000a000a7308 */ /* 0x000fe20000000800 */
[----:B-1----:R-:W-:-:S07]  /*2380*/  FADD R49, R49, 1 ;  /* 0x3f80000031317421 */ /* 0x002fce0000000000 */
[----:B------:R2:W1:Y:S08]  /*2390*/  MUFU.RCP R52, R14 ;  /* 0x0000000e00347308 */ /* 0x0004700000001000 */
[----:B------:R-:W-:Y:S08]  /*23a0*/  MUFU.EX2 R55, R55 ;  /* 0x0000003700377308 */ /* 0x000ff00000000800 */
[----:B------:R-:W3:Y:S01]  /*23b0*/  MUFU.EX2 R54, R54 ;  /* 0x0000003600367308 */ /* 0x000ee20000000800 */
[----:B--2---:R-:W-:Y:S01]  /*23c0*/  FADD R14, R11, 1 ;  /* 0x3f8000000b0e7421 */ /* 0x004fe20000000000 */
[----:B-1----:R-:W-:Y:S01]  /*23d0*/  FMUL R37, R9, R52 ;  /* 0x0000003409257220 */ /* 0x002fe20000400000 */
[----:B------:R-:W-:-:S05]  /*23e0*/  F2FP.BF16.F32.PACK_AB R52, R25, R24 ;  /* 0x000000181934723e */ /* 0x000fca00000010ff */
[----:B------:R-:W-:Y:S08]  /*23f0*/  MUFU.EX2 R51, R51 ;  /* 0x0000003300337308 */ /* 0x000ff00000000800 */
[----:B------:R-:W1:Y:S01]  /*2400*/  MUFU.EX2 R73, R73 ;  /* 0x0000004900497308 */ /* 0x000e620000000800 */
[----:B---3--:R-:W-:-:S07]  /*2410*/  FADD R13, R54, 1 ;  /* 0x3f800000360d7421 */ /* 0x008fce0000000000 */
[----:B------:R-:W-:Y:S08]  /*2420*/  MUFU.EX2 R36, R36 ;  /* 0x0000002400247308 */ /* 0x000ff00000000800 */
[----:B------:R-:W-:Y:S01]  /*2430*/  MUFU.EX2 R57, R57 ;  /* 0x0000003900397308 */ /* 0x000fe20000000800 */
[----:B-1----:R-:W-:-:S07]  /*2440*/  FADD R11, R73, 1 ;  /* 0x3f800000490b7421 */ /* 0x002fce0000000000 */
[----:B------:R-:W1:Y:S08]  /*2450*/  MUFU.EX2 R6, R6 ;  /* 0x0000000600067308 */ /* 0x000e700000000800 */
[----:B------:R-:W2:Y:S08]  /*2460*/  MUFU.EX2 R53, R53 ;  /* 0x0000003500357308 */ /* 0x000eb00000000800 */
[----:B------:R-:W3:Y:S01]  /*2470*/  MUFU.EX2 R50, R50 ;  /* 0x0000003200327308 */ /* 0x000ee20000000800 */
[----:B-1----:R-:W-:-:S07]  /*2480*/  FADD R6, R6, 1 ;  /* 0x3f80000006067421 */ /* 0x002fce0000000000 */
[----:B------:R-:W1:Y:S01]  /*2490*/  MUFU.EX2 R56, R56 ;  /* 0x0000003800387308 */ /* 0x000e620000000800 */
[----:B--2---:R-:W-:Y:S01]  /*24a0*/  FADD R5, R53, 1 ;  /* 0x3f80000035057421 */ /* 0x004fe20000000000 */
[----:B------:R-:W-:-:S06]  /*24b0*/  F2FP.BF16.F32.PACK_AB R53, R27, R26 ;  /* 0x0000001a1b35723e */ /* 0x000fcc00000010ff */
[----:B------:R2:W4:Y:S01]  /*24c0*/  MUFU.RCP R89, R48 ;  /* 0x0000003000597308 */ /* 0x0005220000001000 */
[----:B---3--:R-:W-:Y:S01]  /*24d0*/  FADD R9, R50, 1 ;  /* 0x3f80000032097421 */ /* 0x008fe20000000000 */
[----:B------:R-:W-:-:S06]  /*24e0*/  F2FP.BF16.F32.PACK_AB R50, R21, R20 ;  /* 0x000000141532723e */ /* 0x000fcc00000010ff */
[----:B------:R3:W5:Y:S01]  /*24f0*/  MUFU.RCP R90, R8 ;  /* 0x00000008005a7308 */ /* 0x0007620000001000 */
[----:B-1----:R-:W-:-:S07]  /*2500*/  FADD R56, R56, 1 ;  /* 0x3f80000038387421 */ /* 0x002fce0000000000 */
[----:B------:R1:W1:Y:S01]  /*2510*/  MUFU.RCP R71, R15 ;  /* 0x0000000f00477308 */ /* 0x0002620000001000 */
[----:B--2---:R-:W-:Y:S01]  /*2520*/  FADD R48, R12, 1 ;  /* 0x3f8000000c307421 */ /* 0x004fe20000000000 */
[----:B------:R-:W-:Y:S01]  /*2530*/  FADD R12, R10, 1 ;  /* 0x3f8000000a0c7421 */ /* 0x000fe20000000000 */
[----:B------:R-:W-:Y:S01]  /*2540*/  FADD R10, R51, 1 ;  /* 0x3f800000330a7421 */ /* 0x000fe20000000000 */
[----:B----4-:R-:W-:Y:S01]  /*2550*/  FMUL R89, R32, R89 ;  /* 0x0000005920597220 */ /* 0x010fe20000400000 */
[----:B------:R-:W-:-:S03]  /*2560*/  F2FP.BF16.F32.PACK_AB R51, R23, R22 ;  /* 0x000000161733723e */ /* 0x000fc600000010ff */
[----:B------:R2:W4:Y:S01]  /*2570*/  MUFU.RCP R72, R7 ;  /* 0x0000000700487308 */ /* 0x0005220000001000 */
[----:B---3--:R-:W-:Y:S01]  /*2580*/  FADD R8, R36, 1 ;  /* 0x3f80000024087421 */ /* 0x008fe20000000000 */
[----:B------:R-:W-:Y:S01]  /*2590*/  MOV R36, UR12 ;  /* 0x0000000c00247c02 */ /* 0x000fe20008000f00 */
[----:B-----5:R-:W-:-:S03]  /*25a0*/  FMUL R90, R33, R90 ;  /* 0x0000005a215a7220 */ /* 0x020fc60000400000 */
[----:B------:R-:W-:Y:S02]  /*25b0*/  LEA R54, R36, R63, 0xd ;  /* 0x0000003f24367211 */ /* 0x000fe400078e68ff */
[----:B------:R-:W3:Y:S01]  /*25c0*/  MUFU.RCP R49, R49 ;  /* 0x0000003100317308 */ /* 0x000ee20000001000 */
[----:B-1----:R-:W-:Y:S01]  /*25d0*/  FADD R15, R55, 1 ;  /* 0x3f800000370f7421 */ /* 0x002fe20000000000 */
[----:B------:R-:W-:Y:S01]  /*25e0*/  MOV R55, RZ ;  /* 0x000000ff00377202 */ /* 0x000fe20000000f00 */
[----:B------:R-:W-:-:S03]  /*25f0*/  FMUL R71, R34, R71 ;  /* 0x0000004722477220 */ /* 0x000fc60000400000 */
[----:B------:R-:W-:Y:S02]  /*2600*/  MOV R73, R54 ;  /* 0x0000003600497202 */ /* 0x000fe40000000f00 */
[----:B------:R-:W1:Y:S01]  /*2610*/  MUFU.RCP R48, R48 ;  /* 0x0000003000307308 */ /* 0x000e620000001000 */
[----:B--2---:R-:W-:Y:S01]  /*2620*/  FADD R7, R57, 1 ;  /* 0x3f80000039077421 */ /* 0x004fe20000000000 */
[----:B------:R-:W-:Y:S02]  /*2630*/  HFMA2 R57, -RZ, RZ, 0, 0 ;  /* 0x00000000ff397431 */ /* 0x000fe400000001ff */
[----:B----4-:R-:W-:Y:S01]  /*2640*/  FMUL R72, R35, R72 ;  /* 0x0000004823487220 */ /* 0x010fe20000400000 */
[----:B------:R-:W-:Y:S02]  /*2650*/  F2FP.BF16.F32.PACK_AB R54, R29, R28 ;  /* 0x0000001c1d36723e */ /* 0x000fe400000010ff */
[----:B------:R-:W-:Y:S01]  /*2660*/  F2FP.BF16.F32.PACK_AB R55, R31, R30 ;  /* 0x0000001e1f37723e */ /* 0x000fe200000010ff */
[----:B------:R2:W4:Y:S01]  /*2670*/  MUFU.RCP R95, R56 ;  /* 0x00000038005f7308 */ /* 0x0005220000001000 */
[----:B---3--:R-:W-:Y:S01]  /*2680*/  FMUL R86, R26, R49 ;  /* 0x000000311a567220 */ /* 0x008fe20000400000 */
[----:B------:R-:W-:-:S06]  /*2690*/  F2FP.BF16.F32.PACK_AB R49, R19, R18 ;  /* 0x000000121331723e */ /* 0x000fcc00000010ff */
[----:B------:R-:W3:Y:S01]  /*26a0*/  MUFU.RCP R88, R88 ;  /* 0x0000005800587308 */ /* 0x000ee20000001000 */
[----:B-1----:R-:W-:Y:S01]  /*26b0*/  FMUL R87, R27, R48 ;  /* 0x000000301b577220 */ /* 0x002fe20000400000 */
[----:B------:R-:W-:-:S06]  /*26c0*/  F2FP.BF16.F32.PACK_AB R48, R17, R16 ;  /* 0x000000101130723e */ /* 0x000fcc00000010ff */
[----:B------:R-:W1:Y:S01]  /*26d0*/  MUFU.RCP R15, R15 ;  /* 0x0000000f000f7308 */ /* 0x000e620000001000 */
[----:B--2---:R-:W-:Y:S01]  /*26e0*/  LEA R56, R36, R61, 0xd ;  /* 0x0000003d24387211 */ /* 0x004fe200078e68ff */
[----:B----4-:R-:W-:-:S03]  /*26f0*/  FMUL R95, R24, R95 ;  /* 0x0000005f185f7220 */ /* 0x010fc60000400000 */
[----:B------:R-:W-:Y:S02]  /*2700*/  MOV R93, R56 ;  /* 0x00000038005d7202 */ /* 0x000fe40000000f00 */
[----:B------:R-:W-:Y:S01]  /*2710*/  F2FP.BF16.F32.PACK_AB R56, R33, R32 ;  /* 0x000000202138723e */ /* 0x000fe200000010ff */
[----:B------:R-:W2:Y:S01]  /*2720*/  MUFU.RCP R14, R14 ;  /* 0x0000000e000e7308 */ /* 0x000ea20000001000 */
[----:B------:R-:W-:Y:S01]  /*2730*/  F2FP.BF16.F32.PACK_AB R57, R35, R34 ;  /* 0x000000222339723e */ /* 0x000fe200000010ff */
[----:B---3--:R-:W-:-:S06]  /*2740*/  FMUL R88, R25, R88 ;  /* 0x0000005819587220 */ /* 0x008fcc0000400000 */
[----:B------:R-:W3:Y:S01]  /*2750*/  MUFU.RCP R13, R13 ;  /* 0x0000000d000d7308 */ /* 0x000ee20000001000 */
[----:B-1----:R-:W-:-:S07]  /*2760*/  FMUL R84, R28, R15 ;  /* 0x0000000f1c547220 */ /* 0x002fce0000400000 */
[----:B------:R-:W1:Y:S01]  /*2770*/  MUFU.RCP R12, R12 ;  /* 0x0000000c000c7308 */ /* 0x000e620000001000 */
[----:B--2---:R-:W-:-:S07]  /*2780*/  FMUL R85, R29, R14 ;  /* 0x0000000e1d557220 */ /* 0x004fce0000400000 */
[----:B------:R-:W2:Y:S01]  /*2790*/  MUFU.RCP R11, R11 ;  /* 0x0000000b000b7308 */ /* 0x000ea20000001000 */
[----:B---3--:R-:W-:-:S07]  /*27a0*/  FMUL R82, R30, R13 ;  /* 0x0000000d1e527220 */ /* 0x008fce0000400000 */
        /* <DEDUP_REMOVED lines=13> */
[----:B-1----:R-:W-:Y:S01]  /*2880*/  FMUL R77, R21, R6 ;  /* 0x00000006154d7220 */ /* 0x002fe20000400000 */
[----:B--2---:R-:W-:Y:S01]  /*2890*/  FMUL R75, R23, R4 ;  /* 0x00000004174b7220 */ /* 0x004fe20000400000 */
[----:B---3--:R-:W-:Y:S02]  /*28a0*/  FMUL R74, R22, R9 ;  /* 0x00000009164a7220 */ /* 0x008fe40000400000 */
[----:B------:R-:W1:Y:S01]  /*28b0*/  LDTM.16dp256bit.x8 R4, tmem[UR4] ;  /* 0x00000004000479ee */ /* 0x000e6200081a0000 */
[----:B------:R-:W-:-:S04]  /*28c0*/  ULEA.HI UR4, UR8, UR8, URZ, 0x1 ;  /* 0x0000000808047291 */ /* 0x000fc8000f8f08ff */
[----:B------:R-:W-:-:S04]  /*28d0*/  ULOP3.LUT UR4, UR4, 0xfffffffe, URZ, 0xc0, !UPT ;  /* 0xfffffffe04047892 */ /* 0x000fc8000f8ec0ff */
[----:B------:R-:W-:Y:S02]  /*28e0*/  UIADD3 UR4, UPT, UPT, UR8, -UR4, URZ ;  /* 0x8000000408047290 */ /* 0x000fe4000fffe0ff */
[----:B------:R-:W-:-:S04]  /*28f0*/  USHF.R.S32.HI UR8, URZ, 0x1f, UR6 ;  /* 0x0000001fff087899 */ /* 0x000fc80008011406 */
[----:B------:R-:W-:-:S04]  /*2900*/  ULEA.HI UR8, UR8, UR6, URZ, 0x2 ;  /* 0x0000000608087291 */ /* 0x000fc8000f8f10ff */
[----:B------:R-:W-:-:S04]  /*2910*/  ULOP3.LUT UR8, UR8, 0xfffffffc, URZ, 0xc0, !UPT ;  /* 0xfffffffc08087892 */ /* 0x000fc8000f8ec0ff */
[----:B------:R-:W-:Y:S01]  /*2920*/  UIADD3 UR8, UPT, UPT, UR6, -UR8, URZ ;  /* 0x8000000806087290 */ /* 0x000fe2000fffe0ff */
[----:B-1----:R-:W-:Y:S01]  /*2930*/  FMUL R92, R5, UR25 ;  /* 0x00000019055c7c20 */ /* 0x002fe20008400000 */
[----:B------:R-:W-:Y:S01]  /*2940*/  FMUL R91, R4, UR25 ;  /* 0x00000019045b7c20 */ /* 0x000fe20008400000 */
[----:B------:R-:W-:Y:S01]  /*2950*/  FMUL R94, R7, UR25 ;  /* 0x00000019075e7c20 */ /* 0x000fe20008400000 */
[----:B------:R-:W-:Y:S01]  /*2960*/  FMUL R97, R6, UR25 ;  /* 0x0000001906617c20 */ /* 0x000fe20008400000 */
[----:B------:R-:W-:Y:S01]  /*2970*/  FMUL R96, R9, UR25 ;  /* 0x0000001909607c20 */ /* 0x000fe20008400000 */
[----:B------:R-:W-:Y:S01]  /*2980*/  FMUL R99, R8, UR25 ;  /* 0x0000001908637c20 */ /* 0x000fe20008400000 */
[----:B------:R-:W-:Y:S01]  /*2990*/  FMUL R98, R11, UR25 ;  /* 0x000000190b627c20 */ /* 0x000fe20008400000 */
[----:B------:R-:W-:Y:S01]  /*29a0*/  FMUL R101, R10, UR25 ;  /* 0x000000190a657c20 */ /* 0x000fe20008400000 */
[----:B------:R-:W-:Y:S01]  /*29b0*/  F2FP.BF16.F32.PACK_AB R4, R92, R91 ;  /* 0x0000005b5c04723e */ /* 0x000fe200000010ff */
[----:B------:R-:W-:Y:S01]  /*29c0*/  FMUL R103, R14, UR25 ;  /* 0x000000190e677c20 */ /* 0x000fe20008400000 */
[----:B------:R-:W-:Y:S01]  /*29d0*/  F2FP.BF16.F32.PACK_AB R5, R94, R97 ;  /* 0x000000615e05723e */ /* 0x000fe200000010ff */
[----:B------:R-:W-:Y:S01]  /*29e0*/  FMUL R8, R12, UR25 ;  /* 0x000000190c087c20 */ /* 0x000fe20008400000 */
[----:B------:R-:W-:Y:S01]  /*29f0*/  F2FP.BF16.F32.PACK_AB R6, R96, R99 ;  /* 0x000000636006723e */ /* 0x000fe200000010ff */
[----:B------:R-:W-:Y:S01]  /*2a00*/  FMUL R100, R15, UR25 ;  /* 0x000000190f647c20 */ /* 0x000fe20008400000 */
[----:B------:R-:W-:Y:S01]  /*2a10*/  F2FP.BF16.F32.PACK_AB R7, R98, R101 ;  /* 0x000000656207723e */ /* 0x000fe200000010ff */
[----:B------:R-:W-:Y:S01]  /*2a20*/  FMUL R14, R17, UR25 ;  /* 0x00000019110e7c20 */ /* 0x000fe20008400000 */
[----:B------:R-:W-:Y:S01]  /*2a30*/  FMUL R13, R13, UR25 ;  /* 0x000000190d0d7c20 */ /* 0x000fe20008400000 */
[----:B------:R-:W-:Y:S01]  /*2a40*/  FMUL R17, R16, UR25 ;  /* 0x0000001910117c20 */ /* 0x000fe20008400000 */
[----:B------:R-:W-:Y:S01]  /*2a50*/  FMUL R12, R19, UR25 ;  /* 0x00000019130c7c20 */ /* 0x000fe20008400000 */
[----:B------:R1:W-:Y:S01]  /*2a60*/  STSM.16.M88.4 [R93], R4 ;  /* 0x000000045d007844 */ /* 0x0003e20000000200 */
[----:B------:R-:W-:Y:S01]  /*2a70*/  FMUL R15, R18, UR25 ;  /* 0x00000019120f7c20 */ /* 0x000fe20008400000 */
[----:B------:R-:W-:Y:S01]  /*2a80*/  FMUL R95, R8, R95 ;  /* 0x0000005f085f7220 */ /* 0x000fe20000400000 */
[----:B------:R-:W-:Y:S01]  /*2a90*/  F2FP.BF16.F32.PACK_AB R8, R13, R8 ;  /* 0x000000080d08723e */ /* 0x000fe200000010ff */
[----:B------:R-:W-:Y:S01]  /*2aa0*/  FMUL R84, R17, R84 ;  /* 0x0000005411547220 */ /* 0x000fe20000400000 */
[----:B------:R-:W-:Y:S01]  /*2ab0*/  F2FP.BF16.F32.PACK_AB R9, R100, R103 ;  /* 0x000000676409723e */ /* 0x000fe200000010ff */
[----:B------:R-:W-:Y:S01]  /*2ac0*/  FMUL R16, R41, UR25 ;  /* 0x0000001929107c20 */ /* 0x000fe20008400000 */
[----:B------:R-:W-:Y:S01]  /*2ad0*/  F2FP.BF16.F32.PACK_AB R10, R14, R17 ;  /* 0x000000110e0a723e */ /* 0x000fe200000010ff */
[----:B------:R-:W-:Y:S01]  /*2ae0*/  FMUL R17, R43, UR25 ;  /* 0x000000192b117c20 */ /* 0x000fe20008400000 */
[----:B------:R-:W-:Y:S01]  /*2af0*/  F2FP.BF16.F32.PACK_AB R11, R12, R15 ;  /* 0x0000000f0c0b723e */ /* 0x000fe200000010ff */
[----:B------:R-:W-:Y:S01]  /*2b00*/  FMUL R82, R15, R82 ;  /* 0x000000520f527220 */ /* 0x000fe20000400000 */
[----:B------:R-:W-:Y:S01]  /*2b10*/  FMUL R19, R44, UR25 ;  /* 0x000000192c137c20 */ /* 0x000fe20008400000 */
[----:B------:R-:W-:Y:S01]  /*2b20*/  FMUL R15, R40, UR25 ;  /* 0x00000019280f7c20 */ /* 0x000fe20008400000 */
[----:B------:R-:W-:Y:S01]  /*2b30*/  FMUL R18, R45, UR25 ;  /* 0x000000192d127c20 */ /* 0x000fe20008400000 */
[----:B------:R2:W-:Y:S01]  /*2b40*/  STSM.16.M88.4 [R73], R8 ;  /* 0x0000000849007844 */ /* 0x0005e20000000200 */
[----:B------:R-:W-:Y:S01]  /*2b50*/  FMUL R85, R14, R85 ;  /* 0x000000550e557220 */ /* 0x000fe20000400000 */
[----:B------:R-:W-:Y:S01]  /*2b60*/  FMUL R14, R47, -1.4426950216293334961 ;  /* 0xbfb8aa3b2f0e7820 */ /* 0x000fe20000400000 */
[----:B------:R-:W-:Y:S01]  /*2b70*/  FMUL R21, R21, UR25 ;  /* 0x0000001915157c20 */ /* 0x000fe20008400000 */
[----:B------:R-:W-:Y:S01]  /*2b80*/  FMUL R44, R20, UR25 ;  /* 0x00000019142c7c20 */ /* 0x000fe20008400000 */
[----:B------:R-:W-:Y:S01]  /*2b90*/  FMUL R88, R13, R88 ;  /* 0x000000580d587220 */ /* 0x000fe20000400000 */
[----:B------:R-:W-:Y:S01]  /*2ba0*/  FMUL R83, R12, R83 ;  /* 0x000000530c537220 */ /* 0x000fe20000400000 */
[----:B------:R-:W-:Y:S01]  /*2bb0*/  FMUL R40, R46, -1.4426950216293334961 ;  /* 0xbfb8aa3b2e287820 */ /* 0x000fe20000400000 */
[----:B------:R-:W-:Y:S01]  /*2bc0*/  FMUL R80, R91, R80 ;  /* 0x000000505b507220 */ /* 0x000fe20000400000 */
[----:B------:R-:W-:Y:S01]  /*2bd0*/  FMUL R12, R44, R89 ;  /* 0x000000592c0c7220 */ /* 0x000fe20000400000 */
[----:B------:R-:W-:Y:S01]  /*2be0*/  FMUL R13, R21, R90 ;  /* 0x0000005a150d7220 */ /* 0x000fe20000400000 */
[----:B------:R-:W-:Y:S01]  /*2bf0*/  HFMA2 R91, -RZ, RZ, 0, 0 ;  /* 0x00000000ff5b7431 */ /* 0x000fe200000001ff */
[----:B------:R-:W-:Y:S01]  /*2c00*/  MUFU.EX2 R14, R14 ;  /* 0x0000000e000e7308 */ /* 0x000fe20000000800 */
[----:B------:R-:W-:Y:S01]  /*2c10*/  FMUL R22, R22, UR25 ;  /* 0x0000001916167c20 */ /* 0x000fe20008400000 */
[----:B------:R-:W-:Y:S01]  /*2c20*/  LEA R90, R36, R64, 0xd ;  /* 0x00000040245a7211 */ /* 0x000fe200078e68ff */
[----:B------:R-:W-:Y:S01]  /*2c30*/  HFMA2 R45, -RZ, RZ, 0, 0 ;  /* 0x00000000ff2d7431 */ /* 0x000fe200000001ff */
[----:B------:R-:W-:Y:S01]  /*2c40*/  F2FP.BF16.F32.PACK_AB R12, R13, R12 ;  /* 0x0000000c0d0c723e */ /* 0x000fe200000010ff */
[----:B-1----:R-:W-:Y:S01]  /*2c50*/  FMUL R5, R38, -1.4426950216293334961 ;  /* 0xbfb8aa3b26057820 */ /* 0x002fe20000400000 */
[----:B------:R-:W-:Y:S01]  /*2c60*/  FMUL R4, R39, -1.4426950216293334961 ;  /* 0xbfb8aa3b27047820 */ /* 0x000fe20000400000 */
[----:B------:R-:W-:Y:S01]  /*2c70*/  FMUL R7, R17, -1.4426950216293334961 ;  /* 0xbfb8aa3b11077820 */ /* 0x000fe20000400000 */
[----:B------:R-:W-:Y:S01]  /*2c80*/  FMUL R6, R16, -1.4426950216293334961 ;  /* 0xbfb8aa3b10067820 */ /* 0x000fe20000400000 */
[----:B------:R-:W-:Y:S01]  /*2c90*/  MUFU.EX2 R40, R40 ;  /* 0x0000002800287308 */ /* 0x000fe20000000800 */
[----:B------:R-:W-:Y:S01]  /*2ca0*/  FMUL R13, R22, R71 ;  /* 0x00000047160d7220 */ /* 0x000fe20000400000 */
[----:B------:R-:W-:Y:S01]  /*2cb0*/  MOV R43, UR4 ;  /* 0x00000004002b7c02 */ /* 0x000fe20008000f00 */
[----:B------:R-:W-:Y:S01]  /*2cc0*/  FMUL R24, R24, UR25 ;  /* 0x0000001918187c20 */ /* 0x000fe20008400000 */
[----:B------:R-:W-:-:S02]  /*2cd0*/  HFMA2 R93, -RZ, RZ, 0, 0 ;  /* 0x00000000ff5d7431 */ /* 0x000fc400000001ff */
[----:B------:R-:W-:Y:S01]  /*2ce0*/  FMUL R81, R92, R81 ;  /* 0x000000515c517220 */ /* 0x000fe20000400000 */
[----:B------:R-:W-:Y:S01]  /*2cf0*/  FMUL R77, R96, R77 ;  /* 0x0000004d604d7220 */ /* 0x000fe20000400000 */
[----:B------:R-:W-:Y:S01]  /*2d00*/  FMUL R37, R24, R37 ;  /* 0x0000002518257220 */ /* 0x000fe20000400000 */
[----:B------:R-:W1:Y:S01]  /*2d10*/  MUFU.EX2 R5, R5 ;  /* 0x0000000500057308 */ /* 0x000e620000000800 */
[----:B------:R-:W-:Y:S01]  /*2d20*/  LEA R92, R43, R68, 0xd ;  /* 0x000000442b5c7211 */ /* 0x000fe200078e68ff */
[----:B--2---:R-:W-:Y:S01]  /*2d30*/  FMUL R9, R42, -1.4426950216293334961 ;  /* 0xbfb8aa3b2a097820 */ /* 0x004fe20000400000 */
[----:B------:R-:W-:Y:S01]  /*2d40*/  FMUL R11, R19, -1.4426950216293334961 ;  /* 0xbfb8aa3b130b7820 */ /* 0x000fe20000400000 */
[----:B------:R-:W-:Y:S01]  /*2d50*/  FMUL R8, R15, -1.4426950216293334961 ;  /* 0xbfb8aa3b0f087820 */ /* 0x000fe20000400000 */
[----:B------:R-:W-:Y:S01]  /*2d60*/  FMUL R10, R18, -1.4426950216293334961 ;  /* 0xbfb8aa3b120a7820 */ /* 0x000fe20000400000 */
[----:B------:R-:W-:Y:S01]  /*2d70*/  MOV R73, RZ ;  /* 0x000000ff00497202 */ /* 0x000fe20000000f00 */
[----:B------:R-:W-:Y:S01]  /*2d80*/  FMUL R26, R26, UR25 ;  /* 0x000000191a1a7c20 */ /* 0x000fe20008400000 */
[----:B------:R-:W2:Y:S01]  /*2d90*/  MUFU.EX2 R4, R4 ;  /* 0x0000000400047308 */ /* 0x000ea20000000800 */
[----:B------:R-:W-:Y:S01]  /*2da0*/  LEA R96, R43, R69, 0xd ;  /* 0x000000452b607211 */ /* 0x000fe200078e68ff */
[----:B------:R-:W-:Y:S01]  /*2db0*/  FMUL R31, R31, UR25 ;  /* 0x000000191f1f7c20 */ /* 0x000fe20008400000 */
[----:B------:R-:W-:Y:S01]  /*2dc0*/  FMUL R30, R30, UR25 ;  /* 0x000000191e1e7c20 */ /* 0x000fe20008400000 */
[----:B------:R-:W-:Y:S01]  /*2dd0*/  FMUL R78, R97, R78 ;  /* 0x0000004e614e7220 */ /* 0x000fe20000400000 */
[----:B------:R-:W-:Y:S01]  /*2de0*/  MOV R97, RZ ;  /* 0x000000ff00617202 */ /* 0x000fe20000000f00 */
[----:B------:R-:W-:Y:S01]  /*2df0*/  FMUL R79, R94, R79 ;  /* 0x0000004f5e4f7220 */ /* 0x000fe20000400000 */
[----:B------:R-:W-:Y:S01]  /*2e00*/  FMUL R76, R99, R76 ;  /* 0x0000004c634c7220 */ /* 0x000fe20000400000 */
[----:B------:R-:W3:Y:S01]  /*2e10*/  MUFU.EX2 R7, R7 ;  /* 0x0000000700077308 */ /* 0x000ee20000000800 */
[----:B-1----:R-:W-:Y:S01]  /*2e20*/  FADD R5, R5, 1 ;  /* 0x3f80000005057421 */ /* 0x002fe20000000000 */
[----:B------:R-:W-:Y:S01]  /*2e30*/  FMUL R74, R101, R74 ;  /* 0x0000004a654a7220 */ /* 0x000fe20000400000 */
[----:B------:R-:W-:Y:S01]  /*2e40*/  FMUL R75, R98, R75 ;  /* 0x0000004b624b7220 */ /* 0x000fe20000400000 */
[----:B------:R-:W-:Y:S01]  /*2e50*/  FMUL R86, R103, R86 ;  /* 0x0000005667567220 */ /* 0x000fe20000400000 */
[----:B------:R-:W-:-:S03]  /*2e60*/  FMUL R87, R100, R87 ;  /* 0x0000005764577220 */ /* 0x000fc60000400000 */
[----:B------:R-:W1:Y:S01]  /*2e70*/  MUFU.EX2 R9, R9 ;  /* 0x0000000900097308 */ /* 0x000e620000000800 */
[----:B--2---:R-:W-:Y:S01]  /*2e80*/  FADD R20, R4, 1 ;  /* 0x3f80000004147421 */ /* 0x004fe20000000000 */
[----:B------:R-:W-:Y:S02]  /*2e90*/  F2FP.BF16.F32.PACK_AB R4, R21, R44 ;  /* 0x0000002c1504723e */ /* 0x000fe400000010ff */
[----:B------:R-:W-:Y:S02]  /*2ea0*/  MOV R21, R90 ;  /* 0x0000005a00157202 */ /* 0x000fe40000000f00 */
[----:B------:R-:W-:Y:S02]  /*2eb0*/  LEA R44, R43, R66, 0xd ;  /* 0x000000422b2c7211 */ /* 0x000fe400078e68ff */
[----:B------:R-:W2:Y:S01]  /*2ec0*/  MUFU.EX2 R6, R6 ;  /* 0x0000000600067308 */ /* 0x000ea20000000800 */
[----:B---3--:R-:W-:Y:S01]  /*2ed0*/  FADD R90, R7, 1 ;  /* 0x3f800000075a7421 */ /* 0x008fe20000000000 */
[----:B------:R-:W-:-:S06]  /*2ee0*/  FMUL R7, R27, UR25 ;  /* 0x000000191b077c20 */ /* 0x000fcc0008400000 */
[----:B------:R-:W-:Y:S01]  /*2ef0*/  MUFU.EX2 R11, R11 ;  /* 0x0000000b000b7308 */ /* 0x000fe20000000800 */
[----:B-1----:R-:W-:-:S07]  /*2f00*/  FADD R9, R9, 1 ;  /* 0x3f80000009097421 */ /* 0x002fce0000000000 */
[----:B------:R-:W1:Y:S01]  /*2f10*/  MUFU.EX2 R8, R8 ;  /* 0x0000000800087308 */ /* 0x000e620000000800 */
[----:B--2---:R-:W-:-:S07]  /*2f20*/  FADD R6, R6, 1 ;  /* 0x3f80000006067421 */ /* 0x004fce0000000000 */
[----:B------:R-:W-:Y:S08]  /*2f30*/  MUFU.EX2 R10, R10 ;  /* 0x0000000a000a7308 */ /* 0x000ff00000000800 */
[----:B------:R2:W3:Y:S01]  /*2f40*/  MUFU.RCP R41, R5 ;  /* 0x0000000500297308 */ /* 0x0004e20000001000 */
[----:B-1----:R-:W-:-:S07]  /*2f50*/  FADD R8, R8, 1 ;  /* 0x3f80000008087421 */ /* 0x002fce0000000000 */
[----:B------:R-:W1:Y:S08]  /*2f60*/  MUFU.RCP R20, R20 ;  /* 0x0000001400147308 */ /* 0x000e700000001000 */
[----:B------:R-:W4:Y:S01]  /*2f70*/  MUFU.RCP R9, R9 ;  /* 0x0000000900097308 */ /* 0x000f220000001000 */
[----:B--2---:R-:W-:Y:S01]  /*2f80*/  FMUL R5, R23, UR25 ;  /* 0x0000001917057c20 */ /* 0x004fe20008400000 */
[----:B---3--:R-:W-:-:S03]  /*2f90*/  FMUL R41, R38, R41 ;  /* 0x0000002926297220 */ /* 0x008fc60000400000 */
[C---:B------:R-:W-:Y:S01]  /*2fa0*/  FMUL R72, R5.reuse, R72 ;  /* 0x0000004805487220 */ /* 0x040fe20000400000 */
[----:B------:R-:W-:Y:S02]  /*2fb0*/  F2FP.BF16.F32.PACK_AB R5, R5, R22 ;  /* 0x000000160505723e */ /* 0x000fe400000010ff */
[----:B------:R-:W2:Y:S02]  /*2fc0*/  MUFU.RCP R90, R90 ;  /* 0x0000005a005a7308 */ /* 0x000ea40000001000 */
[----:B------:R-:W-:Y:S02]  /*2fd0*/  F2FP.BF16.F32.PACK_AB R13, R72, R13 ;  /* 0x0000000d480d723e */ /* 0x000fe400000010ff */
[----:B------:R-:W-:Y:S02]  /*2fe0*/  LEA R72, R36, R65, 0xd ;  /* 0x0000004124487211 */ /* 0x000fe400078e68ff */
[----:B------:R-:W-:Y:S01]  /*2ff0*/  MOV R36, R44 ;  /* 0x0000002c00247202 */ /* 0x000fe20000000f00 */
[----:B------:R-:W-:Y:S01]  /*3000*/  FADD R45, R40, 1 ;  /* 0x3f800000282d7421 */ /* 0x000fe20000000000 */
[----:B------:R-:W-:Y:S01]  /*3010*/  MOV R22, R72 ;  /* 0x0000004800167202 */ /* 0x000fe20000000f00 */
[----:B------:R-:W-:Y:S01]  /*3020*/  FADD R72, R11, 1 ;  /* 0x3f8000000b487421 */ /* 0x000fe20000000000 */
[----:B------:R-:W-:Y:S01]  /*3030*/  FADD R11, R10, 1 ;  /* 0x3f8000000a0b7421 */ /* 0x000fe20000000000 */
[----:B------:R3:W5:Y:S01]  /*3040*/  MUFU.RCP R23, R6 ;  /* 0x0000000600177308 */ /* 0x0007620000001000 */
[----:B------:R-:W-:Y:S01]  /*3050*/  FADD R10, R14, 1 ;  /* 0x3f8000000e0a7421 */ /* 0x000fe20000000000 */
[----:B-1----:R-:W-:Y:S01]  /*3060*/  FMUL R44, R39, R20 ;  /* 0x00000014272c7220 */ /* 0x002fe20000400000 */
[----:B----4-:R-:W-:Y:S01]  /*3070*/  FMUL R9, R42, R9 ;  /* 0x000000092a097220 */ /* 0x010fe20000400000 */
[----:B------:R-:W-:Y:S01]  /*3080*/  FMUL R14, R35, UR25 ;  /* 0x00000019230e7c20 */ /* 0x000fe20008400000 */
[----:B--2---:R-:W-:Y:S01]  /*3090*/  FMUL R90, R17, R90 ;  /* 0x0000005a115a7220 */ /* 0x004fe20000400000 */
[----:B------:R-:W-:-:S02]  /*30a0*/  FMUL R27, R7, R44 ;  /* 0x0000002c071b7220 */ /* 0x000fc40000400000 */
[----:B------:R-:W1:Y:S01]  /*30b0*/  MUFU.RCP R8, R8 ;  /* 0x0000000800087308 */ /* 0x000e620000001000 */
[----:B------:R-:W-:Y:S01]  /*30c0*/  FMUL R44, R26, R41 ;  /* 0x000000291a2c7220 */ /* 0x000fe20000400000 */
[----:B------:R-:W-:Y:S01]  /*30d0*/  FMUL R41, R34, UR25 ;  /* 0x0000001922297c20 */ /* 0x000fe20008400000 */
[----:B------:R-:W-:Y:S01]  /*30e0*/  FMUL R34, R30, R9 ;  /* 0x000000091e227220 */ /* 0x000fe20000400000 */
[----:B------:R-:W-:Y:S02]  /*30f0*/  F2FP.BF16.F32.PACK_AB R9, R31, R30 ;  /* 0x0000001e1f09723e */ /* 0x000fe400000010ff */
[----:B------:R-:W-:Y:S02]  /*3100*/  F2FP.BF16.F32.PACK_AB R7, R7, R26 ;  /* 0x0000001a0707723e */ /* 0x000fe400000010ff */
[----:B------:R-:W2:Y:S01]  /*3110*/  MUFU.RCP R72, R72 ;  /* 0x0000004800487308 */ /* 0x000ea20000001000 */
[----:B---3--:R-:W-:Y:S01]  /*3120*/  FMUL R6, R25, UR25 ;  /* 0x0000001919067c20 */ /* 0x008fe20008400000 */
[----:B------:R-:W-:-:S02]  /*3130*/  MOV R25, RZ ;  /* 0x000000ff00197202 */ /* 0x000fc40000000f00 */
[----:B------:R-:W-:Y:S01]  /*3140*/  MOV R26, R96 ;  /* 0x00000060001a7202 */ /* 0x000fe20000000f00 */
[C---:B------:R-:W-:Y:S01]  /*3150*/  FMUL R20, R6.reuse, R59 ;  /* 0x0000003b06147220 */ /* 0x040fe20000400000 */
[----:B------:R-:W-:Y:S02]  /*3160*/  F2FP.BF16.F32.PACK_AB R6, R6, R24 ;  /* 0x000000180606723e */ /* 0x000fe400000010ff */
[----:B------:R-:W3:Y:S01]  /*3170*/  MUFU.RCP R11, R11 ;  /* 0x0000000b000b7308 */ /* 0x000ee20000001000 */
[----:B------:R-:W-:Y:S01]  /*3180*/  LEA R24, R43, R67, 0xd ;  /* 0x000000432b187211 */ /* 0x000fe200078e68ff */
[----:B------:R-:W-:Y:S01]  /*3190*/  FMUL R43, R29, UR25 ;  /* 0x000000191d2b7c20 */ /* 0x000fe20008400000 */
[----:B------:R-:W-:Y:S01]  /*31a0*/  FMUL R29, R32, UR25 ;  /* 0x00000019201d7c20 */ /* 0x000fe20008400000 */
[----:B-----5:R-:W-:Y:S01]  /*31b0*/  FMUL R32, R16, R23 ;  /* 0x0000001710207220 */ /* 0x020fe20000400000 */
[----:B------:R-:W-:Y:S01]  /*31c0*/  MOV R25, R24 ;  /* 0x0000001800197202 */ /* 0x000fe20000000f00 */
[----:B-1----:R-:W-:Y:S01]  /*31d0*/  FMUL R23, R15, R8 ;  /* 0x000000080f177220 */ /* 0x002fe20000400000 */
[----:B------:R-:W-:Y:S01]  /*31e0*/  MOV R24, R92 ;  /* 0x0000005c00187202 */ /* 0x000fe20000000f00 */
[----:B------:R-:W1:Y:S01]  /*31f0*/  MUFU.RCP R10, R10 ;  /* 0x0000000a000a7308 */ /* 0x000e620000001000 */
[----:B------:R-:W-:Y:S01]  /*3200*/  FMUL R92, R28, UR25 ;  /* 0x000000191c5c7c20 */ /* 0x000fe20008400000 */
[----:B------:R-:W-:Y:S01]  /*3210*/  FMUL R28, R33, UR25 ;  /* 0x00000019211c7c20 */ /* 0x000fe20008400000 */
[----:B------:R-:W-:Y:S01]  /*3220*/  FMUL R33, R31, R90 ;  /* 0x0000005a1f217220 */ /* 0x000fe20000400000 */
[----:B------:R-:W-:Y:S01]  /*3230*/  FMUL R35, R43, R32 ;  /* 0x000000202b237220 */ /* 0x000fe20000400000 */
[----:B------:R-:W-:Y:S01]  /*3240*/  MOV R90, UR8 ;  /* 0x00000008005a7c02 */ /* 0x000fe20008000f00 */
[----:B--2---:R-:W-:Y:S01]  /*3250*/  FMUL R32, R19, R72 ;  /* 0x0000004813207220 */ /* 0x004fe20000400000 */
[----:B------:R-:W-:Y:S01]  /*3260*/  FMUL R40, R92, R23 ;  /* 0x000000175c287220 */ /* 0x000fe20000400000 */
[----:B------:R-:W2:Y:S01]  /*3270*/  MUFU.RCP R45, R45 ;  /* 0x0000002d002d7308 */ /* 0x000ea20000001000 */
[----:B---3--:R-:W-:Y:S01]  /*3280*/  FMUL R31, R18, R11 ;  /* 0x0000000b121f7220 */ /* 0x008fe20000400000 */
[----:B------:R-:W-:Y:S01]  /*3290*/  LEA R72, R90, R61, 0xd ;  /* 0x0000003d5a487211 */ /* 0x000fe200078e68ff */
[----:B------:R-:W-:Y:S01]  /*32a0*/  FMUL R32, R29, R32 ;  /* 0x000000201d207220 */ /* 0x000fe20000400000 */
[----:B------:R-:W-:Y:S01]  /*32b0*/  F2FP.BF16.F32.PACK_AB R8, R43, R92 ;  /* 0x0000005c2b08723e */ /* 0x000fe200000010ff */
[----:B------:R-:W-:Y:S01]  /*32c0*/  FMUL R31, R28, R31 ;  /* 0x0000001f1c1f7220 */ /* 0x000fe20000400000 */
[C---:B------:R-:W-:Y:S01]  /*32d0*/  LEA R96, R90.reuse, R63, 0xd ;  /* 0x0000003f5a607211 */ /* 0x040fe200078e68ff */
[----:B------:R3:W-:Y:S01]  /*32e0*/  STSM.16.M88.4 [R21], R4 ;  /* 0x0000000415007844 */ /* 0x0007e20000000200 */
[----:B------:R-:W-:Y:S01]  /*32f0*/  LEA R92, R90, R64, 0xd ;  /* 0x000000405a5c7211 */ /* 0x000fe200078e68ff */
[----:B-1----:R-:W-:Y:S01]  /*3300*/  FMUL R11, R47, R10 ;  /* 0x0000000a2f0b7220 */ /* 0x002fe20000400000 */
[----:B------:R-:W-:-:S02]  /*3310*/  F2FP.BF16.F32.PACK_AB R10, R28, R29 ;  /* 0x0000001d1c0a723e */ /* 0x000fc400000010ff */
[----:B------:R-:W-:Y:S01]  /*3320*/  LEA R90, R90, R65, 0xd ;  /* 0x000000415a5a7211 */ /* 0x000fe200078e68ff */
[C---:B------:R-:W-:Y:S01]  /*3330*/  FMUL R29, R14.reuse, R11 ;  /* 0x0000000b0e1d7220 */ /* 0x040fe20000400000 */
[----:B------:R-:W-:Y:S02]  /*3340*/  F2FP.BF16.F32.PACK_AB R11, R14, R41 ;  /* 0x000000290e0b723e */ /* 0x000fe400000010ff */
[----:B------:R-:W-:Y:S01]  /*3350*/  MOV R72, R72 ;  /* 0x0000004800487202 */ /* 0x000fe20000000f00 */
[----:B--2---:R-:W-:Y:S01]  /*3360*/  FMUL R30, R46, R45 ;  /* 0x0000002d2e1e7220 */ /* 0x004fe20000400000 */
[----:B------:R-:W-:Y:S01]  /*3370*/  MOV R43, R96 ;  /* 0x00000060002b7202 */ /* 0x000fe20000000f00 */
[----:B------:R1:W-:Y:S01]  /*3380*/  STSM.16.M88.4 [R22], R8 ;  /* 0x0000000816007844 */ /* 0x0003e20000000200 */
[----:B------:R-:W-:Y:S01]  /*3390*/  F2FP.BF16.F32.PACK_AB R59, R39, R38 ;  /* 0x00000026273b723e */ /* 0x000fe200000010ff */
[----:B------:R-:W-:Y:S01]  /*33a0*/  FMUL R30, R41, R30 ;  /* 0x0000001e291e7220 */ /* 0x000fe20000400000 */
[----:B------:R-:W-:Y:S01]  /*33b0*/  MOV R41, R92 ;  /* 0x0000005c00297202 */ /* 0x000fe20000000f00 */
[----:B------:R2:W-:Y:S01]  /*33c0*/  STSM.16.M88.4 [R72], R48 ;  /* 0x0000003048007844 */ /* 0x0005e20000000200 */
[----:B------:R-:W-:-:S02]  /*33d0*/  F2FP.BF16.F32.PACK_AB R18, R18, R19 ;  /* 0x000000131212723e */ /* 0x000fc400000010ff */
[----:B------:R-:W-:Y:S01]  /*33e0*/  MOV R28, R90 ;  /* 0x0000005a001c7202 */ /* 0x000fe20000000f00 */
[----:B------:R2:W-:Y:S01]  /*33f0*/  STSM.16.M88.4 [R43], R52 ;  /* 0x000000342b007844 */ /* 0x0005e20000000200 */
[----:B------:R-:W-:Y:S02]  /*3400*/  F2FP.BF16.F32.PACK_AB R16, R16, R15 ;  /* 0x0000000f1010723e */ /* 0x000fe400000010ff */
[----:B------:R-:W-:Y:S01]  /*3410*/  F2FP.BF16.F32.PACK_AB R17, R17, R42 ;  /* 0x0000002a1111723e */ /* 0x000fe200000010ff */
[----:B------:R2:W-:Y:S01]  /*3420*/  STSM.16.M88.4 [R41], R56 ;  /* 0x0000003829007844 */ /* 0x0005e20000000200 */
[----:B------:R-:W-:Y:S02]  /*3430*/  F2FP.BF16.F32.PACK_AB R19, R47, R46 ;  /* 0x0000002e2f13723e */ /* 0x000fe400000010ff */
[----:B------:R-:W-:Y:S02]  /*3440*/  F2FP.BF16.F32.PACK_AB R14, R20, R37 ;  /* 0x00000025140e723e */ /* 0x000fe400000010ff */
[----:B------:R-:W-:Y:S01]  /*3450*/  F2FP.BF16.F32.PACK_AB R20, R88, R95 ;  /* 0x0000005f5814723e */ /* 0x000fe200000010ff */
[----:B------:R2:W-:Y:S01]  /*3460*/  STSM.16.M88.4 [R28], R16 ;  /* 0x000000101c007844 */ /* 0x0005e20000000200 */
[----:B---3--:R-:W-:-:S02]  /*3470*/  F2FP.BF16.F32.PACK_AB R4, R81, R80 ;  /* 0x000000505104723e */ /* 0x008fc400000010ff */
[----:B------:R-:W-:Y:S02]  /*3480*/  F2FP.BF16.F32.PACK_AB R5, R79, R78 ;  /* 0x0000004e4f05723e */ /* 0x000fe400000010ff */
[----:B------:R-:W-:Y:S02]  /*3490*/  F2FP.BF16.F32.PACK_AB R6, R77, R76 ;  /* 0x0000004c4d06723e */ /* 0x000fe400000010ff */
[----:B------:R-:W-:Y:S02]  /*34a0*/  F2FP.BF16.F32.PACK_AB R7, R75, R74 ;  /* 0x0000004a4b07723e */ /* 0x000fe400000010ff */
[----:B------:R-:W-:Y:S02]  /*34b0*/  F2FP.BF16.F32.PACK_AB R21, R87, R86 ;  /* 0x000000565715723e */ /* 0x000fe400000010ff */
[----:B------:R-:W-:Y:S01]  /*34c0*/  F2FP.BF16.F32.PACK_AB R23, R83, R82 ;  /* 0x000000525317723e */ /* 0x000fe200000010ff */
[----:B------:R2:W-:Y:S01]  /*34d0*/  STSM.16.M88.4 [R36], R4 ;  /* 0x0000000424007844 */ /* 0x0005e20000000200 */
[----:B-1----:R-:W-:-:S02]  /*34e0*/  F2FP.BF16.F32.PACK_AB R22, R85, R84 ;  /* 0x000000545516723e */ /* 0x002fc400000010ff */
[----:B------:R-:W-:Y:S02]  /*34f0*/  F2FP.BF16.F32.PACK_AB R15, R27, R44 ;  /* 0x0000002c1b0f723e */ /* 0x000fe400000010ff */
[----:B------:R-:W-:Y:S01]  /*3500*/  F2FP.BF16.F32.PACK_AB R8, R35, R40 ;  /* 0x000000282308723e */ /* 0x000fe200000010ff */
[----:B------:R2:W-:Y:S01]  /*3510*/  STSM.16.M88.4 [R25], R20 ;  /* 0x0000001419007844 */ /* 0x0005e20000000200 */
[----:B------:R-:W-:Y:S02]  /*3520*/  F2FP.BF16.F32.PACK_AB R9, R33, R34 ;  /* 0x000000222109723e */ /* 0x000fe400000010ff */
[----:B------:R-:W-:Y:S01]  /*3530*/  F2FP.BF16.F32.PACK_AB R10, R31, R32 ;  /* 0x000000201f0a723e */ /* 0x000fe200000010ff */
[----:B------:R2:W-:Y:S01]  /*3540*/  STSM.16.M88.4 [R24], R12 ;  /* 0x0000000c18007844 */ /* 0x0005e20000000200 */
[----:B------:R-:W-:-:S05]  /*3550*/  F2FP.BF16.F32.PACK_AB R11, R29, R30 ;  /* 0x0000001e1d0b723e */ /* 0x000fca00000010ff */
[----:B------:R2:W-:Y:S01]  /*3560*/  STSM.16.M88.4 [R26], R8 ;  /* 0x000000081a007844 */ /* 0x0005e20000000200 */
[----:B------:R1:W-:Y:S06]  /*3570*/  MEMBAR.ALL.CTA ;  /* 0x0000000000007992 */ /* 0x0003ec0000008000 */
[----:B-1----:R-:W1:Y:S02]  /*3580*/  FENCE.VIEW.ASYNC.S ;  /* 0x00000000000073c6 */ /* 0x002e640000000000 */
[----:B-1----:R-:W-:Y:S06]  /*3590*/  BAR.SYNC.DEFER_BLOCKING 0x1, 0x80 ;  /* 0x0042000000007b1d */ /* 0x002fec0000010000 */
[----:B------:R-:W-:Y:S05]  /*35a0*/  BRA.U !UP2, `(.L_x_25) ;  /* 0x000000010a507547 */ /* 0x000fea000b800000 */
[----:B------:R-:W-:Y:S02]  /*35b0*/  USHF.L.U32 UR12, UR12, 0xc, URZ ;  /* 0x0000000c0c0c7899 */ /* 0x000fe400080006ff */
[----:B------:R-:W-:Y:S02]  /*35c0*/  USHF.L.U32 UR8, UR8, 0xc, URZ ;  /* 0x0000000c08087899 */ /* 0x000fe400080006ff */
[----:B------:R-:W-:Y:S02]  /*35d0*/  USHF.L.U32 UR4, UR4, 0xc, URZ ;  /* 0x0000000c04047899 */ /* 0x000fe400080006ff */
[----:B------:R-:W-:Y:S02]  /*35e0*/  UIADD3 UR12, UPT, UPT, UR12, UR12, URZ ;  /* 0x0000000c0c0c7290 */ /* 0x000fe4000fffe0ff */
[----:B------:R-:W-:Y:S02]  /*35f0*/  ULEA UR13, UR26, UR13, 0x8 ;  /* 0x0000000d1a0d7291 */ /* 0x000fe4000f8e40ff */
[----:B------:R-:W-:-:S02]  /*3600*/  UIADD3 UR8, UPT, UPT, UR8, UR8, URZ ;  /* 0x0000000808087290 */ /* 0x000fc4000fffe0ff */
[----:B------:R-:W-:Y:S02]  /*3610*/  ULEA UR5, UR26, UR5, 0x2 ;  /* 0x000000051a057291 */ /* 0x000fe4000f8e10ff */
[----:B------:R-:W-:Y:S02]  /*3620*/  UIADD3 UR4, UPT, UPT, UR24, UR4, UR4 ;  /* 0x0000000418047290 */ /* 0x000fe4000fffe004 */
[----:B------:R-:W-:Y:S02]  /*3630*/  UIADD3 UR12, UPT, UPT, UR12, 0x400, UR24 ;  /* 0x000004000c0c7890 */ /* 0x000fe4000fffe018 */
[----:B------:R-:W-:Y:S02]  /*3640*/  UIADD3 UR9, UPT, UPT, UR13, 0x40, URZ ;  /* 0x000000400d097890 */ /* 0x000fe4000fffe0ff */
[----:B------:R-:W-:Y:S02]  /*3650*/  UIADD3 UR8, UPT, UPT, UR8, 0x400, UR24 ;  /* 0x0000040008087890 */ /* 0x000fe4000fffe018 */
[----:B------:R-:W-:-:S02]  /*3660*/  USHF.L.U32 UR5, UR5, 0x5, URZ ;  /* 0x0000000505057899 */ /* 0x000fc400080006ff */
[----:B------:R-:W-:Y:S01]  /*3670*/  UIADD3 UR4, UPT, UPT, UR4, 0x8400, URZ ;  /* 0x0000840004047890 */ /* 0x000fe2000fffe0ff */
[----:B------:R1:W-:Y:S01]  /*3680*/  UTMASTG.2D [UR12], [UR30], desc[URZ] ;  /* 0x0000ff0c1e0073b5 */ /* 0x0003e20008009000 */
[----:B------:R-:W-:Y:S01]  /*3690*/  UMOV UR10, UR14 ;  /* 0x0000000e000a7c82 */ /* 0x000fe20008000000 */
[----:B------:R-:W-:Y:S02]  /*36a0*/  UMOV UR6, UR14 ;  /* 0x0000000e00067c82 */ /* 0x000fe40008000000 */
[----:B------:R1:W-:Y:S04]  /*36b0*/  UTMASTG.2D [UR8], [UR30], desc[URZ] ;  /* 0x0000ff081e0073b5 */ /* 0x0003e80008009000 */
[----:B------:R1:W-:Y:S01]  /*36c0*/  UTMASTG.2D [UR4], [UR28], desc[URZ] ;  /* 0x0000ff041c0073b5 */ /* 0x0003e20008009000 */
[----:B------:R0:W-:Y:S01]  /*36d0*/  UTMACMDFLUSH ;  /* 0x00000000000079b7 */ /* 0x0001e20000000000 */
[----:B-1----:R-:W-:-:S04]  /*36e0*/  DEPBAR.LE SB0, 0x3 ;  /* 0x000080c00000791a */ /* 0x002fc80000000000 */
.L_x_25:
[----:B------:R-:W-:Y:S01]  /*36f0*/  BAR.SYNC.DEFER_BLOCKING 0x1, 0x80 ;  /* 0x0042000000007b1d */ /* 0x000fe20000010000 */
[----:B------:R-:W-:Y:S02]  /*3700*/  UPLOP3.LUT UP0, UPT, UPT, UPT, UP1, 0x80, 0x8 ;  /* 0x000000000008789c */ /* 0x000fe40003f0f010 */
[----:B------:R-:W-:-:S03]  /*3710*/  UPLOP3.LUT UP1, UPT, UPT, UPT, UPT, 0x40, 0x4 ;  /* 0x000000000004789c */ /* 0x000fc60003f2e870 */
[----:B------:R-:W-:-:S04]  /*3720*/  UMOV UR5, 0x2 ;  /* 0x0000000200057882 */ /* 0x000fc80000000000 */
[----:B------:R-:W-:Y:S05]  /*3730*/  BRA.U UP0, `(.L_x_26) ;  /* 0xffffffe500c07547 */ /* 0x000fea000b83ffff */
[----:B------:R-:W1:Y:S01]  /*3740*/  LDCU.64 UR4, c[0x0][0x5c0] ;  /* 0x0000b800ff0477ac */ /* 0x000e620008000a00 */
[----:B------:R-:W-:Y:S01]  /*3750*/  UIADD3 UR21, UPT, UPT, UR11, UR21, URZ ;  /* 0x000000150b157290 */ /* 0x000fe2000fffe0ff */
[----:B------:R-:W-:-:S03]  /*3760*/  ELECT P0, URZ, PT ;  /* 0x0000000000ff782f */ /* 0x000fc60003800000 */
[----:B------:R-:W-:Y:S02]  /*3770*/  UISETP.GE.AND UP0, UPT, UR21, 0x400, UPT ;  /* 0x000004001500788c */ /* 0x000fe4000bf06270 */
[----:B------:R-:W-:Y:S02]  /*3780*/  UIADD3 UR7, UPT, UPT, UR7, 0x1, URZ ;  /* 0x0000000107077890 */ /* 0x000fe4000fffe0ff */
[----:B-1----:R-:W-:-:S06]  /*3790*/  UIMAD.WIDE.U32 UR8, UR21, UR5, URZ ;  /* 0x00000005150872a5 */ /* 0x002fcc000f8e00ff */
[----:B--2---:R-:W-:Y:S01]  /*37a0*/  @P0 IMAD.MOV.U32 R5, RZ, RZ, 0x1 ;  /* 0x00000001ff050424 */ /* 0x004fe200078e00ff */
[----:B------:R-:W1:Y:S03]  /*37b0*/  LDCU UR5, c[0x0][0x5d0] ;  /* 0x0000ba00ff0577ac */ /* 0x000e660008000800 */
[----:B------:R2:W-:Y:S01]  /*37c0*/  @P0 SYNCS.ARRIVE.TRANS64.ART0 RZ, [R0+URZ+0x50], R5 ;  /* 0x0000500500ff09a7 */ /* 0x0005e200085000ff */
[----:B------:R-:W-:-:S04]  /*37d0*/  UIADD3 UR6, UPT, UPT, UR21, -UR9, URZ ;  /* 0x8000000915067290 */ /* 0x000fc8000fffe0ff */
[----:B------:R-:W-:-:S04]  /*37e0*/  USHF.R.U32.HI UR6, URZ, UR20, UR6 ;  /* 0x00000014ff067299 */ /* 0x000fc80008011606 */
[----:B------:R-:W-:-:S04]  /*37f0*/  UIADD3 UR6, UPT, UPT, UR9, UR6, URZ ;  /* 0x0000000609067290 */ /* 0x000fc8000fffe0ff */
[----:B------:R-:W-:-:S04]  /*3800*/  USHF.R.U32.HI UR14, URZ, UR19, UR6 ;  /* 0x00000013ff0e7299 */ /* 0x000fc80008011606 */
[----:B------:R-:W-:-:S04]  /*3810*/  UIADD3 UR14, UPT, UPT, -UR14, URZ, URZ ;  /* 0x000000ff0e0e7290 */ /* 0x000fc8000fffe1ff */
[----:B------:R-:W-:Y:S01]  /*3820*/  UIMAD UR14, UR4, UR14, UR21 ;  /* 0x0000000e040e72a4 */ /* 0x000fe2000f8e0215 */
[----:B--2---:R-:W-:-:S03]  /*3830*/  VIADD R0, R3, 0x1 ;  /* 0x0000000103007836 */ /* 0x004fc60000000000 */
[----:B-1----:R-:W-:Y:S01]  /*3840*/  UIMAD.WIDE.U32 UR8, UR14, UR5, URZ ;  /* 0x000000050e0872a5 */ /* 0x002fe2000f8e00ff */
[----:B------:R-:W1:Y:S01]  /*3850*/  LDCU.64 UR4, c[0x0][0x5d8] ;  /* 0x0000bb00ff0477ac */ /* 0x000e620008000a00 */
[----:B------:R-:W-:Y:S02]  /*3860*/  ISETP.NE.AND P0, PT, R0, 0x2, PT ;  /* 0x000000020000780c */ /* 0x000fe40003f05270 */
[----:B------:R-:W-:Y:S02]  /*3870*/  UIADD3 UR6, UPT, UPT, UR14, -UR9, URZ ;  /* 0x800000090e067290 */ /* 0x000fe4000fffe0ff */
[----:B------:R-:W-:Y:S02]  /*3880*/  SEL R3, RZ, 0x1, P0 ;  /* 0x00000001ff037807 */ /* 0x000fe40000000000 */
[----:B------:R-:W-:Y:S02]  /*3890*/  USHF.R.U32.HI UR6, URZ, UR18, UR6 ;  /* 0x00000012ff067299 */ /* 0x000fe40008011606 */
[----:B------:R-:W-:-:S02]  /*38a0*/  LOP3.LUT R60, R60, R3, RZ, 0x3c, !PT ;  /* 0x000000033c3c7212 */ /* 0x000fc400078e3cff */
[----:B------:R-:W-:Y:S01]  /*38b0*/  UIADD3 UR6, UPT, UPT, UR9, UR6, URZ ;  /* 0x0000000609067290 */ /* 0x000fe2000fffe0ff */
[----:B------:R-:W-:-:S03]  /*38c0*/  SEL R3, R0, RZ, P0 ;  /* 0x000000ff00037207 */ /* 0x000fc60000000000 */
[----:B------:R-:W-:-:S04]  /*38d0*/  USHF.R.U32.HI UR6, URZ, UR17, UR6 ;  /* 0x00000011ff067299 */ /* 0x000fc80008011606 */
[----:B-1----:R-:W-:Y:S01]  /*38e0*/  UIMAD.WIDE.U32 UR8, UR6, UR5, URZ ;  /* 0x00000005060872a5 */ /* 0x002fe2000f8e00ff */
[----:B------:R-:W1:Y:S03]  /*38f0*/  LDCU UR5, c[0x0][0x5cc] ;  /* 0x0000b980ff0577ac */ /* 0x000e660008000800 */
[----:B------:R-:W-:-:S04]  /*3900*/  UIADD3 UR8, UPT, UPT, UR6, -UR9, URZ ;  /* 0x8000000906087290 */ /* 0x000fc8000fffe0ff */
[----:B------:R-:W-:-:S04]  /*3910*/  USHF.R.U32.HI UR8, URZ, UR16, UR8 ;  /* 0x00000010ff087299 */ /* 0x000fc80008011608 */
[----:B------:R-:W-:-:S04]  /*3920*/  UIADD3 UR8, UPT, UPT, UR9, UR8, URZ ;  /* 0x0000000809087290 */ /* 0x000fc8000fffe0ff */
[----:B------:R-:W-:-:S04]  /*3930*/  USHF.R.U32.HI UR26, URZ, UR15, UR8 ;  /* 0x0000000fff1a7299 */ /* 0x000fc80008011608 */
[----:B------:R-:W-:-:S04]  /*3940*/  UIADD3 UR26, UPT, UPT, -UR26, URZ, URZ ;  /* 0x000000ff1a1a7290 */ /* 0x000fc8000fffe1ff */
[----:B------:R-:W-:Y:S02]  /*3950*/  UIMAD UR26, UR4, UR26, UR6 ;  /* 0x0000001a041a72a4 */ /* 0x000fe4000f8e0206 */
[----:B------:R-:W-:-:S04]  /*3960*/  UIADD3 UR6, UPT, UPT, -UR6, URZ, URZ ;  /* 0x000000ff06067290 */ /* 0x000fc8000fffe1ff */
[----:B-1----:R-:W-:Y:S01]  /*3970*/  UIMAD UR14, UR5, UR6, UR14 ;  /* 0x00000006050e72a4 */ /* 0x002fe2000f8e020e */
[----:B------:R-:W-:Y:S11]  /*3980*/  BRA.U !UP0, `(.L_x_27) ;  /* 0xffffffe108e07547 */ /* 0x000ff6000b83ffff */
.L_x_23:
[----:B------:R-:W-:Y:S05]  /*3990*/  BRA.U !UP2, `(.L_x_28) ;  /* 0x000000010a1c7547 */ /* 0x000fea000b800000 */
[----:B------:R-:W3:Y:S01]  /*39a0*/  S2UR UR4, SR_CgaCtaId ;  /* 0x00000000000479c3 */ /* 0x000ee20000008800 */
[----:B------:R-:W-:Y:S01]  /*39b0*/  ELECT P0, URZ, PT ;  /* 0x0000000000ff782f */ /* 0x000fe20003800000 */
[----:B------:R-:W-:Y:S01]  /*39c0*/  HFMA2 R0, -RZ, RZ, 0, 5.9604644775390625e-08 ;  /* 0x00000001ff007431 */ /* 0x000fe200000001ff */
[----:B------:R-:W-:-:S05]  /*39d0*/  UMOV UR5, 0x40 ;  /* 0x0000004000057882 */ /* 0x000fca0000000000 */
[----:B------:R-:W-:Y:S01]  /*39e0*/  UVIRTCOUNT.DEALLOC.SMPOOL 0x80 ;  /* 0x000000800000784c */ /* 0x000fe20000000000 */
[----:B---3--:R-:W-:-:S09]  /*39f0*/  ULEA UR4, UR4, UR5, 0x18 ;  /* 0x0000000504047291 */ /* 0x008fd2000f8ec0ff */
[----:B------:R3:W-:Y:S03]  /*3a00*/  @P0 STS.U8 [UR4], R0 ;  /* 0x00000000ff000988 */ /* 0x0007e60008000004 */
.L_x_28:
[----:B------:R-:W-:Y:S06]  /*3a10*/  BAR.SYNC.DEFER_BLOCKING 0x1, 0x80 ;  /* 0x0042000000007b1d */ /* 0x000fec0000010000 */
[----:B------:R-:W-:Y:S05]  /*3a20*/  BRA.U !UP2, `(.L_x_29) ;  /* 0x000000010aa07547 */ /* 0x000fea000b800000 */
[----:B------:R-:W4:Y:S01]  /*3a30*/  S2UR UR5, SR_CgaCtaId ;  /* 0x00000000000579c3 */ /* 0x000f220000008800 */
[----:B------:R-:W-:Y:S01]  /*3a40*/  NOP ;  /* 0x0000000000007918 */ /* 0x000fe20000000000 */
[----:B------:R-:W-:Y:S01]  /*3a50*/  UMOV UR4, 0x50 ;  /* 0x0000005000047882 */ /* 0x000fe20000000000 */
[----:B--2---:R-:W-:Y:S01]  /*3a60*/  LOP3.LUT R4, R70, 0xffff, RZ, 0xc0, !PT ;  /* 0x0000ffff46047812 */ /* 0x004fe200078ec0ff */
[----:B------:R-:W-:Y:S02]  /*3a70*/  IMAD.MOV.U32 R3, RZ, RZ, 0xff ;  /* 0x000000ffff037424 */ /* 0x000fe400078e00ff */
[----:B-1----:R-:W-:Y:S01]  /*3a80*/  IMAD.MOV.U32 R2, RZ, RZ, 0x1 ;  /* 0x00000001ff027424 */ /* 0x002fe200078e00ff */
[----:B------:R-:W-:-:S04]  /*3a90*/  SHF.R.U32.HI R4, RZ, 0x5, R4 ;  /* 0x00000005ff047819 */ /* 0x000fc80000011604 */
[----:B------:R-:W-:Y:S01]  /*3aa0*/  SHF.L.U32 R3, R3, R4, RZ ;  /* 0x0000000403037219 */ /* 0x000fe200000006ff */
[----:B------:R-:W-:-:S05]  /*3ab0*/  VIADD R5, R4, 0x10 ;  /* 0x0000001004057836 */ /* 0x000fca0000000000 */
[----:B------:R-:W-:Y:S01]  /*3ac0*/  SHF.L.U32 R2, R2, R5, RZ ;  /* 0x0000000502027219 */ /* 0x000fe200000006ff */
[----:B----4-:R-:W-:-:S03]  /*3ad0*/  ULEA UR5, UR5, UR4, 0x18 ;  /* 0x0000000405057291 */ /* 0x010fc6000f8ec0ff */
[----:B------:R-:W-:-:S04]  /*3ae0*/  LOP3.LUT R5, R2, R3, RZ, 0xfc, !PT ;  /* 0x0000000302057212 */ /* 0x000fc800078efcff */
[C---:B------:R-:W-:Y:S02]  /*3af0*/  LOP3.LUT R3, R5.reuse, 0xffff, RZ, 0xc0, !PT ;  /* 0x0000ffff05037812 */ /* 0x040fe400078ec0ff */
[----:B---3--:R-:W1:Y:S02]  /*3b00*/  LDS R0, [UR5] ;  /* 0x00000005ff007984 */ /* 0x008e640008000800 */
[----:B-1----:R-:W-:-:S04]  /*3b10*/  LOP3.LUT R2, R5, 0xffff, R0, 0x80, !PT ;  /* 0x0000ffff05027812 */ /* 0x002fc800078e8000 */
[----:B------:R-:W-:-:S13]  /*3b20*/  ISETP.NE.AND P0, PT, R2, R3, PT ;  /* 0x000000030200720c */ /* 0x000fda0003f05270 */
[----:B------:R-:W-:Y:S05]  /*3b30*/  @P0 BRA `(.L_x_30) ;  /* 0x0000000000500947 */ /* 0x000fea0003800000 */
[----:B------:R-:W-:Y:S02]  /*3b40*/  SHF.R.U32.HI R0, RZ, 0x10, R0 ;  /* 0x00000010ff007819 */ /* 0x000fe40000011600 */
[----:B------:R-:W-:-:S04]  /*3b50*/  SHF.R.U32.HI R3, RZ, 0x10, R5 ;  /* 0x00000010ff037819 */ /* 0x000fc80000011605 */
[----:B------:R-:W-:-:S04]  /*3b60*/  LOP3.LUT R0, R0, R3, RZ, 0xc0, !PT ;  /* 0x0000000300007212 */ /* 0x000fc800078ec0ff */
[----:B------:R-:W-:-:S13]  /*3b70*/  ISETP.NE.AND P0, PT, R0, R3, PT ;  /* 0x000000030000720c */ /* 0x000fda0003f05270 */
[----:B------:R-:W-:Y:S05]  /*3b80*/  @P0 BRA `(.L_x_31) ;  /* 0x0000000000300947 */ /* 0x000fea0003800000 */
[----:B------:R-:W-:Y:S01]  /*3b90*/  R2UR UR7, R5 ;  /* 0x00000000050772ca */ /* 0x000fe200000e0000 */
[----:B------:R-:W1:Y:S01]  /*3ba0*/  S2R R2, SR_LANEID ;  /* 0x0000000000027919 */ /* 0x000e620000000000 */
[----:B------:R-:W-:Y:S02]  /*3bb0*/  VOTEU.ANY UR6, UPT, PT ;  /* 0x0000000000067886 */ /* 0x000fe400038e0100 */
[----:B------:R-:W-:-:S09]  /*3bc0*/  UFLO.U32 UR6, UR6 ;  /* 0x00000006000672bd */ /* 0x000fd200080e0000 */
[----:B------:R-:W-:-:S06]  /*3bd0*/  ULOP3.LUT UR7, URZ, UR7, URZ, 0x33, !UPT ;  /* 0x00000007ff077292 */ /* 0x000fcc000f8e33ff */
[----:B------:R-:W-:-:S04]  /*3be0*/  IMAD.U32 R0, RZ, RZ, UR7 ;  /* 0x00000007ff007e24 */ /* 0x000fc8000f8e00ff */
[----:B------:R-:W2:Y:S02]  /*3bf0*/  REDUX UR4, R0 ;  /* 0x00000000000473c4 */ /* 0x000ea40000000000 */
[----:B------:R3:W-:Y:S01]  /*3c00*/  UTCATOMSWS.AND URZ, UR7 ;  /* 0x0000000700ff79e3 */ /* 0x0007e20008000000 */
[----:B-1----:R-:W-:Y:S01]  /*3c10*/  ISETP.EQ.U32.AND P0, PT, R2, UR6, PT ;  /* 0x0000000602007c0c */ /* 0x002fe2000bf02070 */
[----:B--2---:R-:W-:-:S12]  /*3c20*/  IMAD.U32 R2, RZ, RZ, UR4 ;  /* 0x00000004ff027e24 */ /* 0x004fd8000f8e00ff */
[----:B------:R3:W-:Y:S01]  /*3c30*/  @P0 ATOMS.AND RZ, [UR5], R2 ;  /* 0x00000002ffff098c */ /* 0x0007e2000a800005 */
[----:B------:R-:W-:Y:S05]  /*3c40*/  BRA `(.L_x_32) ;  /* 0x0000000000147947 */ /* 0x000fea0003800000 */
.L_x_31:
[----:B------:R-:W-:Y:S02]  /*3c50*/  MOV R2, 0x3c70 ;  /* 0x00003c7000027802 */ /* 0x000fe40000000f00 */
[----:B------:R-:W-:Y:S05]  /*3c60*/  CALL.REL.NOINC `($__internal_0_$__cuda_sm10x_tcgen05_guardrail_trap_col_being_dealloced_not_returned_by_alloc) ;  /* 0x0000000000cc7944 */ /* 0x000fea0003c00000 */
[----:B------:R-:W-:Y:S05]  /*3c70*/  BRA `(.L_x_32) ;  /* 0x0000000000087947 */ /* 0x000fea0003800000 */
.L_x_30:
[----:B------:R-:W-:Y:S02]  /*3c80*/  MOV R2, 0x3ca0 ;  /* 0x00003ca000027802 */ /* 0x000fe40000000f00 */
[----:B------:R-:W-:Y:S05]  /*3c90*/  CALL.REL.NOINC `($__internal_2_$__cuda_sm10x_tcgen05_guardrail_trap_unallocated_columns_being_dealloced) ;  /* 0x0000000000d87944 */ /* 0x000fea0003c00000 */
.L_x_32:
[----:B------:R-:W-:Y:S01]  /*3ca0*/  NOP ;  /* 0x0000000000007918 */ /* 0x000fe20000000000 */
.L_x_29:
[----:B------:R-:W-:-:S04]  /*3cb0*/  DEPBAR.LE SB0, 0x0 ;  /* 0x000080000000791a */ /* 0x000fc80000000000 */
[----:B---3--:R-:W-:Y:S05]  /*3cc0*/  EXIT ;  /* 0x000000000000794d */ /* 0x008fea0003800000 */
.L_x_6:
[----:B------:R-:W-:Y:S02]  /*3cd0*/  MOV R6, UR14 ;  /* 0x0000000e00067c02 */ /* 0x000fe40008000f00 */
[----:B------:R-:W-:Y:S02]  /*3ce0*/  MOV R7, UR14 ;  /* 0x0000000e00077c02 */ /* 0x000fe40008000f00 */
[----:B------:R-:W-:-:S07]  /*3cf0*/  MOV R0, UR9 ;  /* 0x0000000900007c02 */ /* 0x000fce0008000f00 */
.L_x_33:
[----:B-1----:R1:W2:Y:S02]  /*3d00*/  SYNCS.PHASECHK.TRANS64.TRYWAIT P0, [R0+URZ+0x20], R7 ;  /* 0x00002007000075a7 */ /* 0x0022a400080011ff */
[----:B--2---:R-:W-:Y:S05]  /*3d10*/  @!P0 NANOSLEEP.SYNCS 0x989680 ;  /* 0x009896800000895d */ /* 0x004fea0003900000 */
[----:B------:R-:W2:Y:S02]  /*3d20*/  @!P0 SYNCS.PHASECHK.TRANS64 P0, [R0+URZ+0x20], R7 ;  /* 0x00002007000085a7 */ /* 0x000ea400080010ff */
[----:B--2---:R-:W-:Y:S05]  /*3d30*/  @!P0 BRA `(.L_x_33) ;  /* 0xfffffffc00f08947 */ /* 0x004fea000383ffff */
[----:B------:R-:W-:Y:S05]  /*3d40*/  BRA `(.L_x_5) ;  /* 0xffffffc800f47947 */ /* 0x000fea000383ffff */
.L_x_9:
[----:B------:R-:W-:Y:S02]  /*3d50*/  MOV R2, UR6 ;  /* 0x0000000600027c02 */ /* 0x000fe40008000f00 */
[----:B------:R-:W-:Y:S02]  /*3d60*/  MOV R3, UR6 ;  /* 0x0000000600037c02 */ /* 0x000fe40008000f00 */
[----:B------:R-:W-:-:S07]  /*3d70*/  MOV R0, UR4 ;  /* 0x0000000400007c02 */ /* 0x000fce0008000f00 */
.L_x_34:
[----:B-1----:R1:W5:Y:S02]  /*3d80*/  SYNCS.PHASECHK.TRANS64.TRYWAIT P0, [R0+URZ+0x20], R3 ;  /* 0x00002003000075a7 */ /* 0x00236400080011ff */
[----:B-----5:R-:W-:Y:S05]  /*3d90*/  @!P0 NANOSLEEP.SYNCS 0x989680 ;  /* 0x009896800000895d */ /* 0x020fea0003900000 */
[----:B------:R-:W5:Y:S02]  /*3da0*/  @!P0 SYNCS.PHASECHK.TRANS64 P0, [R0+URZ+0x20], R3 ;  /* 0x00002003000085a7 */ /* 0x000f6400080010ff */
[----:B-----5:R-:W-:Y:S05]  /*3db0*/  @!P0 BRA `(.L_x_34) ;  /* 0xfffffffc00f08947 */ /* 0x020fea000383ffff */
[----:B------:R-:W-:Y:S05]  /*3dc0*/  BRA `(.L_x_35) ;  /* 0xffffffcc00dc7947 */ /* 0x000fea000383ffff */
.L_x_12:
[----:B------:R-:W-:Y:S02]  /*3dd0*/  MOV R0, UR7 ;  /* 0x0000000700007c02 */ /* 0x000fe40008000f00 */
[-C--:B------:R-:W-:Y:S02]  /*3de0*/  MOV R6, R2.reuse ;  /* 0x0000000200067202 */ /* 0x080fe40000000f00 */
[----:B------:R-:W-:-:S07]  /*3df0*/  MOV R7, R2 ;  /* 0x0000000200077202 */ /* 0x000fce0000000f00 */
.L_x_36:
[----:B-1----:R1:W4:Y:S02]  /*3e00*/  SYNCS.PHASECHK.TRANS64.TRYWAIT P0, [R0+URZ+0x50], R7 ;  /* 0x00005007000075a7 */ /* 0x00232400080011ff */
[----:B----4-:R-:W-:Y:S05]  /*3e10*/  @!P0 NANOSLEEP.SYNCS 0x989680 ;  /* 0x009896800000895d */ /* 0x010fea0003900000 */
[----:B------:R-:W4:Y:S02]  /*3e20*/  @!P0 SYNCS.PHASECHK.TRANS64 P0, [R0+URZ+0x50], R7 ;  /* 0x00005007000085a7 */ /* 0x000f2400080010ff */
[----:B----4-:R-:W-:Y:S05]  /*3e30*/  @!P0 BRA `(.L_x_36) ;  /* 0xfffffffc00f08947 */ /* 0x010fea000383ffff */
[----:B------:R-:W-:Y:S05]  /*3e40*/  BRA `(.L_x_37) ;  /* 0xffffffd000987947 */ /* 0x000fea000383ffff */
.L_x_14:
[----:B------:R-:W-:Y:S02]  /*3e50*/  MOV R6, UR12 ;  /* 0x0000000c00067c02 */ /* 0x000fe40008000f00 */
[----:B------:R-:W-:Y:S02]  /*3e60*/  MOV R7, UR12 ;  /* 0x0000000c00077c02 */ /* 0x000fe40008000f00 */
[----:B------:R-:W-:Y:S07]  /*3e70*/  MOV R0, UR5 ;  /* 0x0000000500007c02 */ /* 0x000fee0008000f00 */
.L_x_38:
[----:B-1----:R1:W4:Y:S02]  /*3e80*/  SYNCS.PHASECHK.TRANS64.TRYWAIT P1, [R0+URZ], R7 ;  /* 0x00000007000075a7 */ /* 0x00232400080211ff */
[----:B----4-:R-:W-:Y:S05]  /*3e90*/  @!P1 NANOSLEEP.SYNCS 0x989680 ;  /* 0x009896800000995d */ /* 0x010fea0003900000 */
[----:B------:R-:W4:Y:S02]  /*3ea0*/  @!P1 SYNCS.PHASECHK.TRANS64 P1, [R0+URZ], R7 ;  /* 0x00000007000095a7 */ /* 0x000f2400080210ff */
[----:B----4-:R-:W-:Y:S05]  /*3eb0*/  @!P1 BRA `(.L_x_38) ;  /* 0xfffffffc00f09947 */ /* 0x010fea000383ffff */
[----:B------:R-:W-:Y:S05]  /*3ec0*/  BRA `(.L_x_13) ;  /* 0xffffffd000dc7947 */ /* 0x000fea000383ffff */
.L_x_17:
[----:B----45:R-:W-:Y:S02]  /*3ed0*/  MOV R0, UR4 ;  /* 0x0000000400007c02 */ /* 0x030fe40008000f00 */
[----:B------:R-:W-:-:S07]  /*3ee0*/  MOV R3, R2 ;  /* 0x0000000200037202 */ /* 0x000fce0000000f00 */
.L_x_39:
[----:B-1----:R1:W4:Y:S02]  /*3ef0*/  SYNCS.PHASECHK.TRANS64.TRYWAIT P0, [R0+URZ+0x50], R3 ;  /* 0x00005003000075a7 */ /* 0x00232400080011ff */
[----:B----4-:R-:W-:Y:S05]  /*3f00*/  @!P0 NANOSLEEP.SYNCS 0x989680 ;  /* 0x009896800000895d */ /* 0x010fea0003900000 */
[----:B------:R-:W4:Y:S02]  /*3f10*/  @!P0 SYNCS.PHASECHK.TRANS64 P0, [R0+URZ+0x50], R3 ;  /* 0x00005003000085a7 */ /* 0x000f2400080010ff */
[----:B----4-:R-:W-:Y:S05]  /*3f20*/  @!P0 BRA `(.L_x_39) ;  /* 0xfffffffc00f08947 */ /* 0x010fea000383ffff */
[----:B------:R-:W-:Y:S05]  /*3f30*/  BRA `(.L_x_10) ;  /* 0xffffffd400847947 */ /* 0x000fea000383ffff */
.L_x_24:
[----:B------:R-:W-:-:S07]  /*3f40*/  MOV R4, R5 ;  /* 0x0000000500047202 */ /* 0x000fce0000000f00 */
.L_x_40:
[----:B-1----:R1:W2:Y:S02]  /*3f50*/  SYNCS.PHASECHK.TRANS64.TRYWAIT P0, [R0+URZ+0x40], R5 ;  /* 0x00004005000075a7 */ /* 0x0022a400080011ff */
[----:B--2---:R-:W-:Y:S05]  /*3f60*/  @!P0 NANOSLEEP.SYNCS 0x989680 ;  /* 0x009896800000895d */ /* 0x004fea0003900000 */
[----:B------:R-:W2:Y:S02]  /*3f70*/  @!P0 SYNCS.PHASECHK.TRANS64 P0, [R0+URZ+0x40], R5 ;  /* 0x00004005000085a7 */ /* 0x000ea400080010ff */
[----:B--2---:R-:W-:Y:S05]  /*3f80*/  @!P0 BRA `(.L_x_40) ;  /* 0xfffffffc00f08947 */ /* 0x004fea000383ffff */
[----:B------:R-:W-:Y:S05]  /*3f90*/  BRA `(.L_x_41) ;  /* 0xffffffdc00a07947 */ /* 0x000fea000383ffff */
        .weak           $__internal_0_$__cuda_sm10x_tcgen05_guardrail_trap_col_being_dealloced_not_returned_by_alloc
        .type           $__internal_0_$__cuda_sm10x_tcgen05_guardrail_trap_col_being_dealloced_not_returned_by_alloc,@function
        .size           $__internal_0_$__cuda_sm10x_tcgen05_guardrail_trap_col_being_dealloced_not_returned_by_alloc,($__internal_1_$__cuda_sm10x_tcgen05_guardrail_trap_phase_invalid_during_alloc - $__internal_0_$__cuda_sm10x_tcgen05_guardrail_trap_col_being_dealloced_not_returned_by_alloc)
$__internal_0_$__cuda_sm10x_tcgen05_guardrail_trap_col_being_dealloced_not_returned_by_alloc:
[----:B------:R-:W-:Y:S05]  /*3fa0*/  BPT.TRAP 0x1 ;  /* 0x000000040000795c */ /* 0x000fea0000300000 */
[----:B------:R-:W-:-:S04]  /*3fb0*/  HFMA2 R3, -RZ, RZ, 0, 0 ;  /* 0x00000000ff037431 */ /* 0x000fc800000001ff */
[----:B------:R-:W-:Y:S05]  /*3fc0*/  RET.REL.NODEC R2 `(kernel_cutlass_kernel_cudnngemm_swigludense_gemm_persistent_swigluPersistentDenseGemmKernel_object_at__TiledMMA_ThrLayoutVMNK11110000_PermutationMNK____MMAAtom_ThrID10_ShapeMNK6425616_TVL_0) ;  /* 0xffffffc0020c7950 */ /* 0x000fea0003c3ffff */
        .weak           $__internal_1_$__cuda_sm10x_tcgen05_guardrail_trap_phase_invalid_during_alloc
        .type           $__internal_1_$__cuda_sm10x_tcgen05_guardrail_trap_phase_invalid_during_alloc,@function
        .size           $__internal_1_$__cuda_sm10x_tcgen05_guardrail_trap_phase_invalid_during_alloc,($__internal_2_$__cuda_sm10x_tcgen05_guardrail_trap_unallocated_columns_being_dealloced - $__internal_1_$__cuda_sm10x_tcgen05_guardrail_trap_phase_invalid_during_alloc)
$__internal_1_$__cuda_sm10x_tcgen05_guardrail_trap_phase_invalid_during_alloc:
[----:B------:R-:W-:Y:S05]  /*3fd0*/  BPT.TRAP 0x1 ;  /* 0x000000040000795c */ /* 0x000fea0000300000 */
[----:B------:R-:W-:-:S04]  /*3fe0*/  MOV R3, 0x0 ;  /* 0x0000000000037802 */ /* 0x000fc80000000f00 */
[----:B------:R-:W-:Y:S05]  /*3ff0*/  RET.REL.NODEC R2 `(kernel_cutlass_kernel_cudnngemm_swigludense_gemm_persistent_swigluPersistentDenseGemmKernel_object_at__TiledMMA_ThrLayoutVMNK11110000_PermutationMNK____MMAAtom_ThrID10_ShapeMNK6425616_TVL_0) ;  /* 0xffffffc002007950 */ /* 0x000fea0003c3ffff */
        .weak           $__internal_2_$__cuda_sm10x_tcgen05_guardrail_trap_unallocated_columns_being_dealloced
        .type           $__internal_2_$__cuda_sm10x_tcgen05_guardrail_trap_unallocated_columns_being_dealloced,@function
        .size           $__internal_2_$__cuda_sm10x_tcgen05_guardrail_trap_unallocated_columns_being_dealloced,(.L_x_45 - $__internal_2_$__cuda_sm10x_tcgen05_guardrail_trap_unallocated_columns_being_dealloced)
$__internal_2_$__cuda_sm10x_tcgen05_guardrail_trap_unallocated_columns_being_dealloced:
[----:B------:R-:W-:Y:S05]  /*4000*/  BPT.TRAP 0x1 ;  /* 0x000000040000795c */ /* 0x000fea0000300000 */
[----:B------:R-:W-:-:S04]  /*4010*/  HFMA2 R3, -RZ, RZ, 0, 0 ;  /* 0x00000000ff037431 */ /* 0x000fc800000001ff */
[----:B------:R-:W-:Y:S05]  /*4020*/  RET.REL.NODEC R2 `(kernel_cutlass_kernel_cudnngemm_swigludense_gemm_persistent_swigluPersistentDenseGemmKernel_object_at__TiledMMA_ThrLayoutVMNK11110000_PermutationMNK____MMAAtom_ThrID10_ShapeMNK6425616_TVL_0) ;  /* 0xffffffbc02f47950 */ /* 0x000fea0003c3ffff */
.L_x_42:
[----:B------:R-:W-:-:S00]  /*4030*/  BRA `(.L_x_42) ;  /* 0xfffffffc00fc7947 */ /* 0x000fc0000383ffff */
[----:B------:R-:W-:-:S00]  /*4040*/  NOP ;  /* 0x0000000000007918 */ /* 0x000fc00000000000 */
        /* <DEDUP_REMOVED lines=11> */
.L_x_45:


//--------------------- .nv.shared.kernel_cutlass_kernel_cudnngemm_swigludense_gemm_persistent_swigluPersistentDenseGemmKernel_object_at__TiledMMA_ThrLayoutVMNK11110000_PermutationMNK____MMAAtom_ThrID10_ShapeMNK6425616_TVL_0 --------------------------
	.section	.nv.shared.kernel_cutlass_kernel_cudnngemm_swigludense_gemm_persistent_swigluPersistentDenseGemmKernel_object_at__TiledMMA_ThrLayoutVMNK11110000_PermutationMNK____MMAAtom_ThrID10_ShapeMNK6425616_TVL_0,"aw",@nobits
	.sectionflags	@""
	.align	1024
	.zero		1024


//--------------------- .nv.shared.reserved.0     --------------------------
	.section	.nv.shared.reserved.0,"aw",@nobits
	.align	8
	.weak		__nv_reservedSMEM_offset_0_alias
	.size		__nv_reservedSMEM_offset_0_alias, 0, 64
	.other		__nv_reservedSMEM_offset_0_alias,@"STO_CUDA_RESERVED_SHARED STV_DEFAULT"
__nv_reservedSMEM_offset_0_alias:
	.zero		0
.nv.shared.reserved.0:
	.zero		64
	.weak		__nv_reservedSMEM_allocation_phase
	.type		__nv_reservedSMEM_allocation_phase,@object
	.size		__nv_reservedSMEM_allocation_phase,(.L_0 - __nv_reservedSMEM_allocation_phase)
__nv_reservedSMEM_allocation_phase:
	.zero		1
.L_0:
	.zero		7
	.weak		__nv_reservedSMEM_devtool_atexit_pc
	.type		__nv_reservedSMEM_devtool_atexit_pc,@object
	.size		__nv_reservedSMEM_devtool_atexit_pc,(__nv_reservedSMEM_allocation_mask - __nv_reservedSMEM_devtool_atexit_pc)
__nv_reservedSMEM_devtool_atexit_pc:
	.zero		8
	.weak		__nv_reservedSMEM_allocation_mask
	.type		__nv_reservedSMEM_allocation_mask,@object
	.size		__nv_reservedSMEM_allocation_mask,(.L_2 - __nv_reservedSMEM_allocation_mask)
__nv_reservedSMEM_allocation_mask:
	.zero		4
.L_2:


//--------------------- .nv.constant0.kernel_cutlass_kernel_cudnngemm_swigludense_gemm_persistent_swigluPersistentDenseGemmKernel_object_at__TiledMMA_ThrLayoutVMNK11110000_PermutationMNK____MMAAtom_ThrID10_ShapeMNK6425616_TVL_0 --------------------------
	.section	.nv.constant0.kernel_cutlass_kernel_cudnngemm_swigludense_gemm_persistent_swigluPersistentDenseGemmKernel_object_at__TiledMMA_ThrLayoutVMNK11110000_PermutationMNK____MMAAtom_ThrID10_ShapeMNK6425616_TVL_0,"a",@progbits
	.sectionflags	@""
	.align	4
.nv.constant0.kernel_cutlass_kernel_cudnngemm_swigludense_gemm_persistent_swigluPersistentDenseGemmKernel_object_at__TiledMMA_ThrLayoutVMNK11110000_PermutationMNK____MMAAtom_ThrID10_ShapeMNK6425616_TVL_0:
	.zero		1512


//--------------------- SYMBOLS --------------------------

	.type		.nv.reservedSmem.offset0,@object
	.size		.nv.reservedSmem.offset0,0x4
	.type		.nv.reservedSmem.cap,@object
	.size		.nv.reservedSmem.cap,0x4
